//
// Generated by NVIDIA NVVM Compiler
//
// Compiler Build ID: CL-36424714
// Cuda compilation tools, release 13.0, V13.0.88
// Based on NVVM 20.0.0
//

.version 9.0
.target sm_100
.address_size 64

	// .globl	_Z6kernelPfS_S_
.extern .shared .align 16 .b8 SharedStorageBase[];

.visible .entry _Z6kernelPfS_S_(
	.param .u64 .ptr .align 1 _Z6kernelPfS_S__param_0,
	.param .u64 .ptr .align 1 _Z6kernelPfS_S__param_1,
	.param .u64 .ptr .align 1 _Z6kernelPfS_S__param_2
)
{
	.reg .pred 	%p<9>;
	.reg .b32 	%r<768>;
	.reg .b32 	%f<770>;
	.reg .b64 	%rd<135>;

	ld.param.u64 	%rd1, [_Z6kernelPfS_S__param_0];
	ld.param.u64 	%rd2, [_Z6kernelPfS_S__param_1];
	mov.u32 	%r193, %ctaid.x;
	shl.b32 	%r194, %r193, 4;
	and.b32  	%r195, %r194, 2147483520;
	shl.b32 	%r196, %r193, 7;
	and.b32  	%r197, %r196, 896;
	bar.sync 	0;
	mov.u32 	%r198, %tid.x;
	and.b32  	%r199, %r198, 127;
	or.b32  	%r200, %r195, %r199;
	shl.b32 	%r201, %r198, 3;
	and.b32  	%r202, %r201, 7168;
	add.s32 	%r203, %r200, %r202;
	mul.wide.u32 	%rd28, %r203, 4;
	add.s64 	%rd4, %rd1, %rd28;
	or.b32  	%r204, %r197, %r199;
	or.b32  	%r205, %r204, %r202;
	mul.wide.u32 	%rd29, %r205, 4;
	add.s64 	%rd8, %rd2, %rd29;
	shr.u32 	%r206, %r198, 5;
	shfl.sync.idx.b32	%r1|%p1, %r206, 0, 31, -1;
	shr.u32 	%r207, %r198, 3;
	and.b32  	%r208, %r207, 2;
	and.b32  	%r209, %r198, 1;
	or.b32  	%r210, %r208, %r209;
	shr.s32 	%r211, %r1, 31;
	shr.u32 	%r212, %r211, 30;
	add.s32 	%r213, %r1, %r212;
	and.b32  	%r214, %r213, -4;
	sub.s32 	%r2, %r1, %r214;
	shr.s32 	%r3, %r213, 2;
	shl.b32 	%r215, %r198, 2;
	mov.u32 	%r216, SharedStorageBase;
	add.s32 	%r122, %r216, %r215;
	mov.b32 	%r169, 4;
	// begin inline asm
	cp.async.ca.shared.global.L2::128B [%r122], [%rd4], 4, %r169;

	// end inline asm
	add.s64 	%rd5, %rd4, 8192;
	add.s32 	%r124, %r122, 1024;
	// begin inline asm
	cp.async.ca.shared.global.L2::128B [%r124], [%rd5], 4, %r169;

	// end inline asm
	add.s64 	%rd6, %rd4, 16384;
	add.s32 	%r126, %r122, 2048;
	// begin inline asm
	cp.async.ca.shared.global.L2::128B [%r126], [%rd6], 4, %r169;

	// end inline asm
	add.s64 	%rd7, %rd4, 24576;
	add.s32 	%r128, %r122, 3072;
	// begin inline asm
	cp.async.ca.shared.global.L2::128B [%r128], [%rd7], 4, %r169;

	// end inline asm
	add.s32 	%r130, %r122, 16384;
	// begin inline asm
	cp.async.ca.shared.global.L2::128B [%r130], [%rd8], 4, %r169;

	// end inline asm
	add.s64 	%rd9, %rd8, 8192;
	add.s32 	%r132, %r122, 17408;
	// begin inline asm
	cp.async.ca.shared.global.L2::128B [%r132], [%rd9], 4, %r169;

	// end inline asm
	add.s64 	%rd10, %rd8, 16384;
	add.s32 	%r134, %r122, 18432;
	// begin inline asm
	cp.async.ca.shared.global.L2::128B [%r134], [%rd10], 4, %r169;

	// end inline asm
	add.s64 	%rd11, %rd8, 24576;
	add.s32 	%r136, %r122, 19456;
	// begin inline asm
	cp.async.ca.shared.global.L2::128B [%r136], [%rd11], 4, %r169;

	// end inline asm
	// begin inline asm
	cp.async.commit_group;

	// end inline asm
	add.s64 	%rd12, %rd4, 32768;
	add.s32 	%r138, %r122, 4096;
	// begin inline asm
	cp.async.ca.shared.global.L2::128B [%r138], [%rd12], 4, %r169;

	// end inline asm
	add.s64 	%rd13, %rd4, 40960;
	add.s32 	%r140, %r122, 5120;
	// begin inline asm
	cp.async.ca.shared.global.L2::128B [%r140], [%rd13], 4, %r169;

	// end inline asm
	add.s64 	%rd14, %rd4, 49152;
	add.s32 	%r142, %r122, 6144;
	// begin inline asm
	cp.async.ca.shared.global.L2::128B [%r142], [%rd14], 4, %r169;

	// end inline asm
	add.s64 	%rd15, %rd4, 57344;
	add.s32 	%r144, %r122, 7168;
	// begin inline asm
	cp.async.ca.shared.global.L2::128B [%r144], [%rd15], 4, %r169;

	// end inline asm
	add.s64 	%rd16, %rd8, 32768;
	add.s32 	%r146, %r122, 20480;
	// begin inline asm
	cp.async.ca.shared.global.L2::128B [%r146], [%rd16], 4, %r169;

	// end inline asm
	add.s64 	%rd17, %rd8, 40960;
	add.s32 	%r148, %r122, 21504;
	// begin inline asm
	cp.async.ca.shared.global.L2::128B [%r148], [%rd17], 4, %r169;

	// end inline asm
	add.s64 	%rd18, %rd8, 49152;
	add.s32 	%r150, %r122, 22528;
	// begin inline asm
	cp.async.ca.shared.global.L2::128B [%r150], [%rd18], 4, %r169;

	// end inline asm
	add.s64 	%rd19, %rd8, 57344;
	add.s32 	%r152, %r122, 23552;
	// begin inline asm
	cp.async.ca.shared.global.L2::128B [%r152], [%rd19], 4, %r169;

	// end inline asm
	// begin inline asm
	cp.async.commit_group;

	// end inline asm
	add.s64 	%rd20, %rd4, 65536;
	add.s32 	%r154, %r122, 8192;
	// begin inline asm
	cp.async.ca.shared.global.L2::128B [%r154], [%rd20], 4, %r169;

	// end inline asm
	add.s64 	%rd21, %rd4, 73728;
	add.s32 	%r156, %r122, 9216;
	// begin inline asm
	cp.async.ca.shared.global.L2::128B [%r156], [%rd21], 4, %r169;

	// end inline asm
	add.s64 	%rd22, %rd4, 81920;
	add.s32 	%r158, %r122, 10240;
	// begin inline asm
	cp.async.ca.shared.global.L2::128B [%r158], [%rd22], 4, %r169;

	// end inline asm
	add.s64 	%rd23, %rd4, 90112;
	add.s32 	%r160, %r122, 11264;
	// begin inline asm
	cp.async.ca.shared.global.L2::128B [%r160], [%rd23], 4, %r169;

	// end inline asm
	add.s64 	%rd24, %rd8, 65536;
	add.s32 	%r162, %r122, 24576;
	// begin inline asm
	cp.async.ca.shared.global.L2::128B [%r162], [%rd24], 4, %r169;

	// end inline asm
	add.s64 	%rd25, %rd8, 73728;
	add.s32 	%r164, %r122, 25600;
	// begin inline asm
	cp.async.ca.shared.global.L2::128B [%r164], [%rd25], 4, %r169;

	// end inline asm
	add.s64 	%rd26, %rd8, 81920;
	add.s32 	%r166, %r122, 26624;
	// begin inline asm
	cp.async.ca.shared.global.L2::128B [%r166], [%rd26], 4, %r169;

	// end inline asm
	add.s64 	%rd27, %rd8, 90112;
	add.s32 	%r168, %r122, 27648;
	// begin inline asm
	cp.async.ca.shared.global.L2::128B [%r168], [%rd27], 4, %r169;

	// end inline asm
	// begin inline asm
	cp.async.commit_group;

	// end inline asm
	// begin inline asm
	cp.async.wait_group 2;

	// end inline asm
	bar.sync 	0;
	shl.b32 	%r217, %r210, 4;
	add.s32 	%r218, %r216, %r217;
	shl.b32 	%r219, %r2, 7;
	add.s32 	%r174, %r218, %r219;
	// begin inline asm
	ld.shared.v4.b32 {%r753, %r754, %r755, %r756}, [%r174];
	// end inline asm
	add.s32 	%r179, %r174, 64;
	// begin inline asm
	ld.shared.v4.b32 {%r749, %r750, %r751, %r752}, [%r179];
	// end inline asm
	and.b32  	%r220, %r201, 112;
	add.s32 	%r221, %r216, %r220;
	shl.b32 	%r222, %r3, 8;
	add.s32 	%r223, %r221, %r222;
	add.s32 	%r184, %r223, 16384;
	// begin inline asm
	ld.shared.v4.b32 {%r761, %r762, %r763, %r764}, [%r184];
	// end inline asm
	add.s32 	%r189, %r223, 16512;
	// begin inline asm
	ld.shared.v4.b32 {%r757, %r758, %r759, %r760}, [%r189];
	// end inline asm
	mov.b32 	%r767, 125;
	mov.b32 	%r766, 3;
	mov.b32 	%r765, 0;
	mov.f32 	%f706, 0f00000000;
	mov.f32 	%f707, %f706;
	mov.f32 	%f708, %f706;
	mov.f32 	%f709, %f706;
	mov.f32 	%f710, %f706;
	mov.f32 	%f711, %f706;
	mov.f32 	%f712, %f706;
	mov.f32 	%f713, %f706;
	mov.f32 	%f714, %f706;
	mov.f32 	%f715, %f706;
	mov.f32 	%f716, %f706;
	mov.f32 	%f717, %f706;
	mov.f32 	%f718, %f706;
	mov.f32 	%f719, %f706;
	mov.f32 	%f720, %f706;
	mov.f32 	%f721, %f706;
	mov.f32 	%f722, %f706;
	mov.f32 	%f723, %f706;
	mov.f32 	%f724, %f706;
	mov.f32 	%f725, %f706;
	mov.f32 	%f726, %f706;
	mov.f32 	%f727, %f706;
	mov.f32 	%f728, %f706;
	mov.f32 	%f729, %f706;
	mov.f32 	%f730, %f706;
	mov.f32 	%f731, %f706;
	mov.f32 	%f732, %f706;
	mov.f32 	%f733, %f706;
	mov.f32 	%f734, %f706;
	mov.f32 	%f735, %f706;
	mov.f32 	%f736, %f706;
	mov.f32 	%f737, %f706;
	mov.f32 	%f738, %f706;
	mov.f32 	%f739, %f706;
	mov.f32 	%f740, %f706;
	mov.f32 	%f741, %f706;
	mov.f32 	%f742, %f706;
	mov.f32 	%f743, %f706;
	mov.f32 	%f744, %f706;
	mov.f32 	%f745, %f706;
	mov.f32 	%f746, %f706;
	mov.f32 	%f747, %f706;
	mov.f32 	%f748, %f706;
	mov.f32 	%f749, %f706;
	mov.f32 	%f750, %f706;
	mov.f32 	%f751, %f706;
	mov.f32 	%f752, %f706;
	mov.f32 	%f753, %f706;
	mov.f32 	%f754, %f706;
	mov.f32 	%f755, %f706;
	mov.f32 	%f756, %f706;
	mov.f32 	%f757, %f706;
	mov.f32 	%f758, %f706;
	mov.f32 	%f759, %f706;
	mov.f32 	%f760, %f706;
	mov.f32 	%f761, %f706;
	mov.f32 	%f762, %f706;
	mov.f32 	%f763, %f706;
	mov.f32 	%f764, %f706;
	mov.f32 	%f765, %f706;
	mov.f32 	%f766, %f706;
	mov.f32 	%f767, %f706;
	mov.f32 	%f768, %f706;
	mov.f32 	%f769, %f706;
$L__BB0_1:
	.pragma "nounroll";
	mov.b32 	%f386, %r761;
	mov.b32 	%f387, %r762;
	mov.b32 	%f388, %r763;
	mov.b32 	%f389, %r764;
	mov.b32 	%f390, %r757;
	mov.b32 	%f391, %r758;
	mov.b32 	%f392, %r759;
	mov.b32 	%f393, %r760;
	mov.b32 	%f394, %r753;
	mov.b32 	%f395, %r754;
	mov.b32 	%f396, %r755;
	mov.b32 	%f397, %r756;
	mov.b32 	%f398, %r749;
	mov.b32 	%f399, %r750;
	mov.b32 	%f400, %r751;
	mov.b32 	%f401, %r752;
	shl.b32 	%r244, %r765, 8;
	mov.u32 	%r245, %tid.x;
	shr.u32 	%r246, %r245, 3;
	and.b32  	%r247, %r246, 2;
	and.b32  	%r248, %r245, 1;
	or.b32  	%r249, %r247, %r248;
	shl.b32 	%r250, %r249, 4;
	mov.u32 	%r251, SharedStorageBase;
	add.s32 	%r252, %r251, %r250;
	shl.b32 	%r253, %r2, 7;
	add.s32 	%r254, %r252, %r253;
	shl.b32 	%r255, %r765, 12;
	add.s32 	%r256, %r254, %r255;
	add.s32 	%r228, %r256, 512;
	// begin inline asm
	ld.shared.v4.b32 {%r224, %r225, %r226, %r227}, [%r228];
	// end inline asm
	add.s32 	%r233, %r256, 576;
	// begin inline asm
	ld.shared.v4.b32 {%r229, %r230, %r231, %r232}, [%r233];
	// end inline asm
	shl.b32 	%r257, %r3, 4;
	add.s32 	%r258, %r244, %r257;
	shl.b32 	%r259, %r245, 3;
	and.b32  	%r260, %r259, 112;
	add.s32 	%r261, %r251, %r260;
	shl.b32 	%r262, %r258, 4;
	add.s32 	%r263, %r261, %r262;
	add.s32 	%r238, %r263, 16896;
	// begin inline asm
	ld.shared.v4.b32 {%r234, %r235, %r236, %r237}, [%r238];
	// end inline asm
	add.s32 	%r243, %r263, 17024;
	// begin inline asm
	ld.shared.v4.b32 {%r239, %r240, %r241, %r242}, [%r243];
	// end inline asm
	fma.rn.f32 	%f65, %f394, %f386, %f753;
	fma.rn.f32 	%f66, %f395, %f386, %f745;
	fma.rn.f32 	%f67, %f394, %f387, %f752;
	fma.rn.f32 	%f68, %f395, %f387, %f744;
	fma.rn.f32 	%f69, %f396, %f386, %f737;
	fma.rn.f32 	%f70, %f397, %f386, %f729;
	fma.rn.f32 	%f71, %f396, %f387, %f736;
	fma.rn.f32 	%f72, %f397, %f387, %f728;
	fma.rn.f32 	%f73, %f398, %f386, %f721;
	fma.rn.f32 	%f74, %f399, %f386, %f713;
	fma.rn.f32 	%f75, %f398, %f387, %f720;
	fma.rn.f32 	%f76, %f399, %f387, %f712;
	fma.rn.f32 	%f77, %f400, %f386, %f754;
	fma.rn.f32 	%f78, %f401, %f386, %f762;
	fma.rn.f32 	%f79, %f400, %f387, %f755;
	fma.rn.f32 	%f80, %f401, %f387, %f763;
	fma.rn.f32 	%f81, %f400, %f388, %f756;
	fma.rn.f32 	%f82, %f401, %f388, %f764;
	fma.rn.f32 	%f83, %f400, %f389, %f757;
	fma.rn.f32 	%f84, %f401, %f389, %f765;
	fma.rn.f32 	%f85, %f398, %f388, %f719;
	fma.rn.f32 	%f86, %f399, %f388, %f711;
	fma.rn.f32 	%f87, %f398, %f389, %f718;
	fma.rn.f32 	%f88, %f399, %f389, %f710;
	fma.rn.f32 	%f89, %f396, %f388, %f735;
	fma.rn.f32 	%f90, %f397, %f388, %f727;
	fma.rn.f32 	%f91, %f396, %f389, %f734;
	fma.rn.f32 	%f92, %f397, %f389, %f726;
	fma.rn.f32 	%f93, %f394, %f388, %f751;
	fma.rn.f32 	%f94, %f395, %f388, %f743;
	fma.rn.f32 	%f95, %f394, %f389, %f750;
	fma.rn.f32 	%f96, %f395, %f389, %f742;
	fma.rn.f32 	%f97, %f394, %f390, %f749;
	fma.rn.f32 	%f98, %f395, %f390, %f741;
	fma.rn.f32 	%f99, %f394, %f391, %f748;
	fma.rn.f32 	%f100, %f395, %f391, %f740;
	fma.rn.f32 	%f101, %f396, %f390, %f733;
	fma.rn.f32 	%f102, %f397, %f390, %f725;
	fma.rn.f32 	%f103, %f396, %f391, %f732;
	fma.rn.f32 	%f104, %f397, %f391, %f724;
	fma.rn.f32 	%f105, %f398, %f390, %f717;
	fma.rn.f32 	%f106, %f399, %f390, %f709;
	fma.rn.f32 	%f107, %f398, %f391, %f716;
	fma.rn.f32 	%f108, %f399, %f391, %f708;
	fma.rn.f32 	%f109, %f400, %f390, %f758;
	fma.rn.f32 	%f110, %f401, %f390, %f766;
	fma.rn.f32 	%f111, %f400, %f391, %f759;
	fma.rn.f32 	%f112, %f401, %f391, %f767;
	fma.rn.f32 	%f113, %f400, %f392, %f760;
	fma.rn.f32 	%f114, %f401, %f392, %f768;
	fma.rn.f32 	%f115, %f400, %f393, %f761;
	fma.rn.f32 	%f116, %f401, %f393, %f769;
	fma.rn.f32 	%f117, %f398, %f392, %f715;
	fma.rn.f32 	%f118, %f399, %f392, %f707;
	fma.rn.f32 	%f119, %f398, %f393, %f714;
	fma.rn.f32 	%f120, %f399, %f393, %f706;
	fma.rn.f32 	%f121, %f396, %f392, %f731;
	fma.rn.f32 	%f122, %f397, %f392, %f723;
	fma.rn.f32 	%f123, %f396, %f393, %f730;
	fma.rn.f32 	%f124, %f397, %f393, %f722;
	fma.rn.f32 	%f125, %f394, %f392, %f747;
	fma.rn.f32 	%f126, %f395, %f392, %f739;
	fma.rn.f32 	%f127, %f394, %f393, %f746;
	fma.rn.f32 	%f128, %f395, %f393, %f738;
	setp.lt.s32 	%p2, %r767, 1;
	@%p2 bra 	$L__BB0_3;
	ld.param.u64 	%rd130, [_Z6kernelPfS_S__param_1];
	ld.param.u64 	%rd126, [_Z6kernelPfS_S__param_0];
	shl.b32 	%r268, %r767, 13;
	sub.s32 	%r269, 1048576, %r268;
	mov.u32 	%r270, %ctaid.x;
	shl.b32 	%r271, %r270, 4;
	and.b32  	%r272, %r271, 2147483520;
	mov.u32 	%r273, %tid.x;
	and.b32  	%r274, %r273, 127;
	or.b32  	%r275, %r272, %r274;
	shl.b32 	%r276, %r273, 3;
	and.b32  	%r277, %r276, 7168;
	add.s32 	%r278, %r275, %r277;
	mul.wide.u32 	%rd32, %r278, 4;
	add.s64 	%rd33, %rd126, %rd32;
	mul.wide.s32 	%rd34, %r269, 4;
	add.s64 	%rd30, %rd33, %rd34;
	shl.b32 	%r279, %r273, 2;
	mov.u32 	%r280, SharedStorageBase;
	add.s32 	%r281, %r280, %r279;
	shl.b32 	%r282, %r766, 12;
	add.s32 	%r265, %r281, %r282;
	mov.b32 	%r266, 1;
	// begin inline asm
	{
  .reg .pred p;
  setp.ne.b32 p, %r266, 0;
  @p cp.async.ca.shared.global.L2::128B [%r265], [%rd30], 4;
}

	// end inline asm
	shl.b32 	%r283, %r270, 7;
	and.b32  	%r284, %r283, 896;
	or.b32  	%r285, %r284, %r274;
	or.b32  	%r286, %r285, %r277;
	mul.wide.u32 	%rd35, %r286, 4;
	add.s64 	%rd36, %rd130, %rd35;
	add.s64 	%rd31, %rd36, %rd34;
	add.s32 	%r267, %r265, 16384;
	// begin inline asm
	{
  .reg .pred p;
  setp.ne.b32 p, %r266, 0;
  @p cp.async.ca.shared.global.L2::128B [%r267], [%rd31], 4;
}

	// end inline asm
$L__BB0_3:
	mov.b32 	%f402, %r224;
	mov.b32 	%f403, %r225;
	mov.b32 	%f404, %r226;
	mov.b32 	%f405, %r227;
	mov.b32 	%f406, %r229;
	mov.b32 	%f407, %r230;
	mov.b32 	%f408, %r231;
	mov.b32 	%f409, %r232;
	mov.b32 	%f410, %r234;
	mov.b32 	%f411, %r235;
	mov.b32 	%f412, %r236;
	mov.b32 	%f413, %r237;
	mov.b32 	%f414, %r239;
	mov.b32 	%f415, %r240;
	mov.b32 	%f416, %r241;
	mov.b32 	%f417, %r242;
	mov.u32 	%r307, %tid.x;
	shr.u32 	%r308, %r307, 3;
	and.b32  	%r309, %r308, 2;
	and.b32  	%r310, %r307, 1;
	or.b32  	%r311, %r309, %r310;
	shl.b32 	%r312, %r311, 4;
	mov.u32 	%r313, SharedStorageBase;
	add.s32 	%r314, %r313, %r312;
	shl.b32 	%r315, %r2, 7;
	add.s32 	%r316, %r314, %r315;
	shl.b32 	%r317, %r765, 8;
	shl.b32 	%r318, %r765, 12;
	add.s32 	%r319, %r316, %r318;
	add.s32 	%r291, %r319, 1024;
	// begin inline asm
	ld.shared.v4.b32 {%r287, %r288, %r289, %r290}, [%r291];
	// end inline asm
	add.s32 	%r296, %r319, 1088;
	// begin inline asm
	ld.shared.v4.b32 {%r292, %r293, %r294, %r295}, [%r296];
	// end inline asm
	shl.b32 	%r320, %r307, 3;
	and.b32  	%r321, %r320, 112;
	add.s32 	%r322, %r313, %r321;
	shl.b32 	%r323, %r3, 4;
	add.s32 	%r324, %r317, %r323;
	shl.b32 	%r325, %r324, 4;
	add.s32 	%r326, %r322, %r325;
	add.s32 	%r301, %r326, 17408;
	// begin inline asm
	ld.shared.v4.b32 {%r297, %r298, %r299, %r300}, [%r301];
	// end inline asm
	add.s32 	%r306, %r326, 17536;
	// begin inline asm
	ld.shared.v4.b32 {%r302, %r303, %r304, %r305}, [%r306];
	// end inline asm
	fma.rn.f32 	%f129, %f402, %f410, %f65;
	fma.rn.f32 	%f130, %f403, %f410, %f66;
	fma.rn.f32 	%f131, %f402, %f411, %f67;
	fma.rn.f32 	%f132, %f403, %f411, %f68;
	fma.rn.f32 	%f133, %f404, %f410, %f69;
	fma.rn.f32 	%f134, %f405, %f410, %f70;
	fma.rn.f32 	%f135, %f404, %f411, %f71;
	fma.rn.f32 	%f136, %f405, %f411, %f72;
	fma.rn.f32 	%f137, %f406, %f410, %f73;
	fma.rn.f32 	%f138, %f407, %f410, %f74;
	fma.rn.f32 	%f139, %f406, %f411, %f75;
	fma.rn.f32 	%f140, %f407, %f411, %f76;
	fma.rn.f32 	%f141, %f408, %f410, %f77;
	fma.rn.f32 	%f142, %f409, %f410, %f78;
	fma.rn.f32 	%f143, %f408, %f411, %f79;
	fma.rn.f32 	%f144, %f409, %f411, %f80;
	fma.rn.f32 	%f145, %f408, %f412, %f81;
	fma.rn.f32 	%f146, %f409, %f412, %f82;
	fma.rn.f32 	%f147, %f408, %f413, %f83;
	fma.rn.f32 	%f148, %f409, %f413, %f84;
	fma.rn.f32 	%f149, %f406, %f412, %f85;
	fma.rn.f32 	%f150, %f407, %f412, %f86;
	fma.rn.f32 	%f151, %f406, %f413, %f87;
	fma.rn.f32 	%f152, %f407, %f413, %f88;
	fma.rn.f32 	%f153, %f404, %f412, %f89;
	fma.rn.f32 	%f154, %f405, %f412, %f90;
	fma.rn.f32 	%f155, %f404, %f413, %f91;
	fma.rn.f32 	%f156, %f405, %f413, %f92;
	fma.rn.f32 	%f157, %f402, %f412, %f93;
	fma.rn.f32 	%f158, %f403, %f412, %f94;
	fma.rn.f32 	%f159, %f402, %f413, %f95;
	fma.rn.f32 	%f160, %f403, %f413, %f96;
	fma.rn.f32 	%f161, %f402, %f414, %f97;
	fma.rn.f32 	%f162, %f403, %f414, %f98;
	fma.rn.f32 	%f163, %f402, %f415, %f99;
	fma.rn.f32 	%f164, %f403, %f415, %f100;
	fma.rn.f32 	%f165, %f404, %f414, %f101;
	fma.rn.f32 	%f166, %f405, %f414, %f102;
	fma.rn.f32 	%f167, %f404, %f415, %f103;
	fma.rn.f32 	%f168, %f405, %f415, %f104;
	fma.rn.f32 	%f169, %f406, %f414, %f105;
	fma.rn.f32 	%f170, %f407, %f414, %f106;
	fma.rn.f32 	%f171, %f406, %f415, %f107;
	fma.rn.f32 	%f172, %f407, %f415, %f108;
	fma.rn.f32 	%f173, %f408, %f414, %f109;
	fma.rn.f32 	%f174, %f409, %f414, %f110;
	fma.rn.f32 	%f175, %f408, %f415, %f111;
	fma.rn.f32 	%f176, %f409, %f415, %f112;
	fma.rn.f32 	%f177, %f408, %f416, %f113;
	fma.rn.f32 	%f178, %f409, %f416, %f114;
	fma.rn.f32 	%f179, %f408, %f417, %f115;
	fma.rn.f32 	%f180, %f409, %f417, %f116;
	fma.rn.f32 	%f181, %f406, %f416, %f117;
	fma.rn.f32 	%f182, %f407, %f416, %f118;
	fma.rn.f32 	%f183, %f406, %f417, %f119;
	fma.rn.f32 	%f184, %f407, %f417, %f120;
	fma.rn.f32 	%f185, %f404, %f416, %f121;
	fma.rn.f32 	%f186, %f405, %f416, %f122;
	fma.rn.f32 	%f187, %f404, %f417, %f123;
	fma.rn.f32 	%f188, %f405, %f417, %f124;
	fma.rn.f32 	%f189, %f402, %f416, %f125;
	fma.rn.f32 	%f190, %f403, %f416, %f126;
	fma.rn.f32 	%f191, %f402, %f417, %f127;
	fma.rn.f32 	%f192, %f403, %f417, %f128;
	@%p2 bra 	$L__BB0_5;
	ld.param.u64 	%rd131, [_Z6kernelPfS_S__param_1];
	ld.param.u64 	%rd127, [_Z6kernelPfS_S__param_0];
	shl.b32 	%r331, %r767, 13;
	sub.s32 	%r332, 1050624, %r331;
	mov.u32 	%r333, %ctaid.x;
	shl.b32 	%r334, %r333, 4;
	and.b32  	%r335, %r334, 2147483520;
	mov.u32 	%r336, %tid.x;
	and.b32  	%r337, %r336, 127;
	or.b32  	%r338, %r335, %r337;
	shl.b32 	%r339, %r336, 3;
	and.b32  	%r340, %r339, 7168;
	add.s32 	%r341, %r338, %r340;
	mul.wide.u32 	%rd39, %r341, 4;
	add.s64 	%rd40, %rd127, %rd39;
	mul.wide.s32 	%rd41, %r332, 4;
	add.s64 	%rd37, %rd40, %rd41;
	shl.b32 	%r342, %r336, 2;
	mov.u32 	%r343, SharedStorageBase;
	add.s32 	%r344, %r343, %r342;
	shl.b32 	%r345, %r766, 12;
	add.s32 	%r346, %r344, %r345;
	add.s32 	%r328, %r346, 1024;
	mov.b32 	%r329, 1;
	// begin inline asm
	{
  .reg .pred p;
  setp.ne.b32 p, %r329, 0;
  @p cp.async.ca.shared.global.L2::128B [%r328], [%rd37], 4;
}

	// end inline asm
	shl.b32 	%r347, %r333, 7;
	and.b32  	%r348, %r347, 896;
	or.b32  	%r349, %r348, %r337;
	or.b32  	%r350, %r349, %r340;
	mul.wide.u32 	%rd42, %r350, 4;
	add.s64 	%rd43, %rd131, %rd42;
	add.s64 	%rd38, %rd43, %rd41;
	add.s32 	%r330, %r346, 17408;
	// begin inline asm
	{
  .reg .pred p;
  setp.ne.b32 p, %r329, 0;
  @p cp.async.ca.shared.global.L2::128B [%r330], [%rd38], 4;
}

	// end inline asm
$L__BB0_5:
	mov.b32 	%f418, %r287;
	mov.b32 	%f419, %r288;
	mov.b32 	%f420, %r289;
	mov.b32 	%f421, %r290;
	mov.b32 	%f422, %r292;
	mov.b32 	%f423, %r293;
	mov.b32 	%f424, %r294;
	mov.b32 	%f425, %r295;
	mov.b32 	%f426, %r297;
	mov.b32 	%f427, %r298;
	mov.b32 	%f428, %r299;
	mov.b32 	%f429, %r300;
	mov.b32 	%f430, %r302;
	mov.b32 	%f431, %r303;
	mov.b32 	%f432, %r304;
	mov.b32 	%f433, %r305;
	mov.u32 	%r371, %tid.x;
	shr.u32 	%r372, %r371, 3;
	and.b32  	%r373, %r372, 2;
	and.b32  	%r374, %r371, 1;
	or.b32  	%r375, %r373, %r374;
	shl.b32 	%r376, %r375, 4;
	mov.u32 	%r377, SharedStorageBase;
	add.s32 	%r378, %r377, %r376;
	shl.b32 	%r379, %r2, 7;
	add.s32 	%r380, %r378, %r379;
	shl.b32 	%r381, %r765, 8;
	shl.b32 	%r382, %r765, 12;
	add.s32 	%r383, %r380, %r382;
	add.s32 	%r355, %r383, 1536;
	// begin inline asm
	ld.shared.v4.b32 {%r351, %r352, %r353, %r354}, [%r355];
	// end inline asm
	add.s32 	%r360, %r383, 1600;
	// begin inline asm
	ld.shared.v4.b32 {%r356, %r357, %r358, %r359}, [%r360];
	// end inline asm
	shl.b32 	%r384, %r371, 3;
	and.b32  	%r385, %r384, 112;
	add.s32 	%r386, %r377, %r385;
	shl.b32 	%r387, %r3, 4;
	add.s32 	%r388, %r381, %r387;
	shl.b32 	%r389, %r388, 4;
	add.s32 	%r390, %r386, %r389;
	add.s32 	%r365, %r390, 17920;
	// begin inline asm
	ld.shared.v4.b32 {%r361, %r362, %r363, %r364}, [%r365];
	// end inline asm
	add.s32 	%r370, %r390, 18048;
	// begin inline asm
	ld.shared.v4.b32 {%r366, %r367, %r368, %r369}, [%r370];
	// end inline asm
	fma.rn.f32 	%f193, %f418, %f426, %f129;
	fma.rn.f32 	%f194, %f419, %f426, %f130;
	fma.rn.f32 	%f195, %f418, %f427, %f131;
	fma.rn.f32 	%f196, %f419, %f427, %f132;
	fma.rn.f32 	%f197, %f420, %f426, %f133;
	fma.rn.f32 	%f198, %f421, %f426, %f134;
	fma.rn.f32 	%f199, %f420, %f427, %f135;
	fma.rn.f32 	%f200, %f421, %f427, %f136;
	fma.rn.f32 	%f201, %f422, %f426, %f137;
	fma.rn.f32 	%f202, %f423, %f426, %f138;
	fma.rn.f32 	%f203, %f422, %f427, %f139;
	fma.rn.f32 	%f204, %f423, %f427, %f140;
	fma.rn.f32 	%f205, %f424, %f426, %f141;
	fma.rn.f32 	%f206, %f425, %f426, %f142;
	fma.rn.f32 	%f207, %f424, %f427, %f143;
	fma.rn.f32 	%f208, %f425, %f427, %f144;
	fma.rn.f32 	%f209, %f424, %f428, %f145;
	fma.rn.f32 	%f210, %f425, %f428, %f146;
	fma.rn.f32 	%f211, %f424, %f429, %f147;
	fma.rn.f32 	%f212, %f425, %f429, %f148;
	fma.rn.f32 	%f213, %f422, %f428, %f149;
	fma.rn.f32 	%f214, %f423, %f428, %f150;
	fma.rn.f32 	%f215, %f422, %f429, %f151;
	fma.rn.f32 	%f216, %f423, %f429, %f152;
	fma.rn.f32 	%f217, %f420, %f428, %f153;
	fma.rn.f32 	%f218, %f421, %f428, %f154;
	fma.rn.f32 	%f219, %f420, %f429, %f155;
	fma.rn.f32 	%f220, %f421, %f429, %f156;
	fma.rn.f32 	%f221, %f418, %f428, %f157;
	fma.rn.f32 	%f222, %f419, %f428, %f158;
	fma.rn.f32 	%f223, %f418, %f429, %f159;
	fma.rn.f32 	%f224, %f419, %f429, %f160;
	fma.rn.f32 	%f225, %f418, %f430, %f161;
	fma.rn.f32 	%f226, %f419, %f430, %f162;
	fma.rn.f32 	%f227, %f418, %f431, %f163;
	fma.rn.f32 	%f228, %f419, %f431, %f164;
	fma.rn.f32 	%f229, %f420, %f430, %f165;
	fma.rn.f32 	%f230, %f421, %f430, %f166;
	fma.rn.f32 	%f231, %f420, %f431, %f167;
	fma.rn.f32 	%f232, %f421, %f431, %f168;
	fma.rn.f32 	%f233, %f422, %f430, %f169;
	fma.rn.f32 	%f234, %f423, %f430, %f170;
	fma.rn.f32 	%f235, %f422, %f431, %f171;
	fma.rn.f32 	%f236, %f423, %f431, %f172;
	fma.rn.f32 	%f237, %f424, %f430, %f173;
	fma.rn.f32 	%f238, %f425, %f430, %f174;
	fma.rn.f32 	%f239, %f424, %f431, %f175;
	fma.rn.f32 	%f240, %f425, %f431, %f176;
	fma.rn.f32 	%f241, %f424, %f432, %f177;
	fma.rn.f32 	%f242, %f425, %f432, %f178;
	fma.rn.f32 	%f243, %f424, %f433, %f179;
	fma.rn.f32 	%f244, %f425, %f433, %f180;
	fma.rn.f32 	%f245, %f422, %f432, %f181;
	fma.rn.f32 	%f246, %f423, %f432, %f182;
	fma.rn.f32 	%f247, %f422, %f433, %f183;
	fma.rn.f32 	%f248, %f423, %f433, %f184;
	fma.rn.f32 	%f249, %f420, %f432, %f185;
	fma.rn.f32 	%f250, %f421, %f432, %f186;
	fma.rn.f32 	%f251, %f420, %f433, %f187;
	fma.rn.f32 	%f252, %f421, %f433, %f188;
	fma.rn.f32 	%f253, %f418, %f432, %f189;
	fma.rn.f32 	%f254, %f419, %f432, %f190;
	fma.rn.f32 	%f255, %f418, %f433, %f191;
	fma.rn.f32 	%f256, %f419, %f433, %f192;
	@%p2 bra 	$L__BB0_7;
	ld.param.u64 	%rd132, [_Z6kernelPfS_S__param_1];
	ld.param.u64 	%rd128, [_Z6kernelPfS_S__param_0];
	shl.b32 	%r395, %r767, 13;
	sub.s32 	%r396, 1052672, %r395;
	mov.u32 	%r397, %ctaid.x;
	shl.b32 	%r398, %r397, 4;
	and.b32  	%r399, %r398, 2147483520;
	mov.u32 	%r400, %tid.x;
	and.b32  	%r401, %r400, 127;
	or.b32  	%r402, %r399, %r401;
	shl.b32 	%r403, %r400, 3;
	and.b32  	%r404, %r403, 7168;
	add.s32 	%r405, %r402, %r404;
	mul.wide.u32 	%rd46, %r405, 4;
	add.s64 	%rd47, %rd128, %rd46;
	mul.wide.s32 	%rd48, %r396, 4;
	add.s64 	%rd44, %rd47, %rd48;
	shl.b32 	%r406, %r400, 2;
	mov.u32 	%r407, SharedStorageBase;
	add.s32 	%r408, %r407, %r406;
	shl.b32 	%r409, %r766, 12;
	add.s32 	%r410, %r408, %r409;
	add.s32 	%r392, %r410, 2048;
	mov.b32 	%r393, 1;
	// begin inline asm
	{
  .reg .pred p;
  setp.ne.b32 p, %r393, 0;
  @p cp.async.ca.shared.global.L2::128B [%r392], [%rd44], 4;
}

	// end inline asm
	shl.b32 	%r411, %r397, 7;
	and.b32  	%r412, %r411, 896;
	or.b32  	%r413, %r412, %r401;
	or.b32  	%r414, %r413, %r404;
	mul.wide.u32 	%rd49, %r414, 4;
	add.s64 	%rd50, %rd132, %rd49;
	add.s64 	%rd45, %rd50, %rd48;
	add.s32 	%r394, %r410, 18432;
	// begin inline asm
	{
  .reg .pred p;
  setp.ne.b32 p, %r393, 0;
  @p cp.async.ca.shared.global.L2::128B [%r394], [%rd45], 4;
}

	// end inline asm
$L__BB0_7:
	mov.b32 	%f434, %r351;
	mov.b32 	%f435, %r352;
	mov.b32 	%f436, %r353;
	mov.b32 	%f437, %r354;
	mov.b32 	%f438, %r356;
	mov.b32 	%f439, %r357;
	mov.b32 	%f440, %r358;
	mov.b32 	%f441, %r359;
	mov.b32 	%f442, %r361;
	mov.b32 	%f443, %r362;
	mov.b32 	%f444, %r363;
	mov.b32 	%f445, %r364;
	mov.b32 	%f446, %r366;
	mov.b32 	%f447, %r367;
	mov.b32 	%f448, %r368;
	mov.b32 	%f449, %r369;
	mov.u32 	%r435, %tid.x;
	shr.u32 	%r436, %r435, 3;
	and.b32  	%r437, %r436, 2;
	and.b32  	%r438, %r435, 1;
	or.b32  	%r439, %r437, %r438;
	shl.b32 	%r440, %r439, 4;
	mov.u32 	%r441, SharedStorageBase;
	add.s32 	%r442, %r441, %r440;
	shl.b32 	%r443, %r2, 7;
	add.s32 	%r444, %r442, %r443;
	shl.b32 	%r445, %r765, 8;
	shl.b32 	%r446, %r765, 12;
	add.s32 	%r447, %r444, %r446;
	add.s32 	%r419, %r447, 2048;
	// begin inline asm
	ld.shared.v4.b32 {%r415, %r416, %r417, %r418}, [%r419];
	// end inline asm
	add.s32 	%r424, %r447, 2112;
	// begin inline asm
	ld.shared.v4.b32 {%r420, %r421, %r422, %r423}, [%r424];
	// end inline asm
	shl.b32 	%r448, %r435, 3;
	and.b32  	%r449, %r448, 112;
	add.s32 	%r450, %r441, %r449;
	shl.b32 	%r451, %r3, 4;
	add.s32 	%r452, %r445, %r451;
	shl.b32 	%r453, %r452, 4;
	add.s32 	%r454, %r450, %r453;
	add.s32 	%r429, %r454, 18432;
	// begin inline asm
	ld.shared.v4.b32 {%r425, %r426, %r427, %r428}, [%r429];
	// end inline asm
	add.s32 	%r434, %r454, 18560;
	// begin inline asm
	ld.shared.v4.b32 {%r430, %r431, %r432, %r433}, [%r434];
	// end inline asm
	fma.rn.f32 	%f257, %f434, %f442, %f193;
	fma.rn.f32 	%f258, %f435, %f442, %f194;
	fma.rn.f32 	%f259, %f434, %f443, %f195;
	fma.rn.f32 	%f260, %f435, %f443, %f196;
	fma.rn.f32 	%f261, %f436, %f442, %f197;
	fma.rn.f32 	%f262, %f437, %f442, %f198;
	fma.rn.f32 	%f263, %f436, %f443, %f199;
	fma.rn.f32 	%f264, %f437, %f443, %f200;
	fma.rn.f32 	%f265, %f438, %f442, %f201;
	fma.rn.f32 	%f266, %f439, %f442, %f202;
	fma.rn.f32 	%f267, %f438, %f443, %f203;
	fma.rn.f32 	%f268, %f439, %f443, %f204;
	fma.rn.f32 	%f269, %f440, %f442, %f205;
	fma.rn.f32 	%f270, %f441, %f442, %f206;
	fma.rn.f32 	%f271, %f440, %f443, %f207;
	fma.rn.f32 	%f272, %f441, %f443, %f208;
	fma.rn.f32 	%f273, %f440, %f444, %f209;
	fma.rn.f32 	%f274, %f441, %f444, %f210;
	fma.rn.f32 	%f275, %f440, %f445, %f211;
	fma.rn.f32 	%f276, %f441, %f445, %f212;
	fma.rn.f32 	%f277, %f438, %f444, %f213;
	fma.rn.f32 	%f278, %f439, %f444, %f214;
	fma.rn.f32 	%f279, %f438, %f445, %f215;
	fma.rn.f32 	%f280, %f439, %f445, %f216;
	fma.rn.f32 	%f281, %f436, %f444, %f217;
	fma.rn.f32 	%f282, %f437, %f444, %f218;
	fma.rn.f32 	%f283, %f436, %f445, %f219;
	fma.rn.f32 	%f284, %f437, %f445, %f220;
	fma.rn.f32 	%f285, %f434, %f444, %f221;
	fma.rn.f32 	%f286, %f435, %f444, %f222;
	fma.rn.f32 	%f287, %f434, %f445, %f223;
	fma.rn.f32 	%f288, %f435, %f445, %f224;
	fma.rn.f32 	%f289, %f434, %f446, %f225;
	fma.rn.f32 	%f290, %f435, %f446, %f226;
	fma.rn.f32 	%f291, %f434, %f447, %f227;
	fma.rn.f32 	%f292, %f435, %f447, %f228;
	fma.rn.f32 	%f293, %f436, %f446, %f229;
	fma.rn.f32 	%f294, %f437, %f446, %f230;
	fma.rn.f32 	%f295, %f436, %f447, %f231;
	fma.rn.f32 	%f296, %f437, %f447, %f232;
	fma.rn.f32 	%f297, %f438, %f446, %f233;
	fma.rn.f32 	%f298, %f439, %f446, %f234;
	fma.rn.f32 	%f299, %f438, %f447, %f235;
	fma.rn.f32 	%f300, %f439, %f447, %f236;
	fma.rn.f32 	%f301, %f440, %f446, %f237;
	fma.rn.f32 	%f302, %f441, %f446, %f238;
	fma.rn.f32 	%f303, %f440, %f447, %f239;
	fma.rn.f32 	%f304, %f441, %f447, %f240;
	fma.rn.f32 	%f305, %f440, %f448, %f241;
	fma.rn.f32 	%f306, %f441, %f448, %f242;
	fma.rn.f32 	%f307, %f440, %f449, %f243;
	fma.rn.f32 	%f308, %f441, %f449, %f244;
	fma.rn.f32 	%f309, %f438, %f448, %f245;
	fma.rn.f32 	%f310, %f439, %f448, %f246;
	fma.rn.f32 	%f311, %f438, %f449, %f247;
	fma.rn.f32 	%f312, %f439, %f449, %f248;
	fma.rn.f32 	%f313, %f436, %f448, %f249;
	fma.rn.f32 	%f314, %f437, %f448, %f250;
	fma.rn.f32 	%f315, %f436, %f449, %f251;
	fma.rn.f32 	%f316, %f437, %f449, %f252;
	fma.rn.f32 	%f317, %f434, %f448, %f253;
	fma.rn.f32 	%f318, %f435, %f448, %f254;
	fma.rn.f32 	%f319, %f434, %f449, %f255;
	fma.rn.f32 	%f320, %f435, %f449, %f256;
	@%p2 bra 	$L__BB0_9;
	ld.param.u64 	%rd133, [_Z6kernelPfS_S__param_1];
	ld.param.u64 	%rd129, [_Z6kernelPfS_S__param_0];
	shl.b32 	%r459, %r767, 13;
	sub.s32 	%r460, 1054720, %r459;
	mov.u32 	%r461, %ctaid.x;
	shl.b32 	%r462, %r461, 4;
	and.b32  	%r463, %r462, 2147483520;
	mov.u32 	%r464, %tid.x;
	and.b32  	%r465, %r464, 127;
	or.b32  	%r466, %r463, %r465;
	shl.b32 	%r467, %r464, 3;
	and.b32  	%r468, %r467, 7168;
	add.s32 	%r469, %r466, %r468;
	mul.wide.u32 	%rd53, %r469, 4;
	add.s64 	%rd54, %rd129, %rd53;
	mul.wide.s32 	%rd55, %r460, 4;
	add.s64 	%rd51, %rd54, %rd55;
	shl.b32 	%r470, %r464, 2;
	mov.u32 	%r471, SharedStorageBase;
	add.s32 	%r472, %r471, %r470;
	shl.b32 	%r473, %r766, 12;
	add.s32 	%r474, %r472, %r473;
	add.s32 	%r456, %r474, 3072;
	mov.b32 	%r457, 1;
	// begin inline asm
	{
  .reg .pred p;
  setp.ne.b32 p, %r457, 0;
  @p cp.async.ca.shared.global.L2::128B [%r456], [%rd51], 4;
}

	// end inline asm
	shl.b32 	%r475, %r461, 7;
	and.b32  	%r476, %r475, 896;
	or.b32  	%r477, %r476, %r465;
	or.b32  	%r478, %r477, %r468;
	mul.wide.u32 	%rd56, %r478, 4;
	add.s64 	%rd57, %rd133, %rd56;
	add.s64 	%rd52, %rd57, %rd55;
	add.s32 	%r458, %r474, 19456;
	// begin inline asm
	{
  .reg .pred p;
  setp.ne.b32 p, %r457, 0;
  @p cp.async.ca.shared.global.L2::128B [%r458], [%rd52], 4;
}

	// end inline asm
$L__BB0_9:
	mov.b32 	%f450, %r415;
	mov.b32 	%f451, %r416;
	mov.b32 	%f452, %r417;
	mov.b32 	%f453, %r418;
	mov.b32 	%f454, %r420;
	mov.b32 	%f455, %r421;
	mov.b32 	%f456, %r422;
	mov.b32 	%f457, %r423;
	mov.b32 	%f458, %r425;
	mov.b32 	%f459, %r426;
	mov.b32 	%f460, %r427;
	mov.b32 	%f461, %r428;
	mov.b32 	%f462, %r430;
	mov.b32 	%f463, %r431;
	mov.b32 	%f464, %r432;
	mov.b32 	%f465, %r433;
	mov.u32 	%r559, %tid.x;
	shr.u32 	%r560, %r559, 3;
	and.b32  	%r561, %r560, 2;
	and.b32  	%r562, %r559, 1;
	or.b32  	%r563, %r561, %r562;
	shl.b32 	%r564, %r563, 4;
	mov.u32 	%r565, SharedStorageBase;
	add.s32 	%r566, %r565, %r564;
	shl.b32 	%r567, %r2, 7;
	add.s32 	%r568, %r566, %r567;
	shl.b32 	%r569, %r765, 8;
	shl.b32 	%r570, %r765, 12;
	add.s32 	%r571, %r568, %r570;
	add.s32 	%r483, %r571, 2560;
	// begin inline asm
	ld.shared.v4.b32 {%r479, %r480, %r481, %r482}, [%r483];
	// end inline asm
	mov.b32 	%f466, %r479;
	mov.b32 	%f467, %r480;
	mov.b32 	%f468, %r481;
	mov.b32 	%f469, %r482;
	add.s32 	%r488, %r571, 2624;
	// begin inline asm
	ld.shared.v4.b32 {%r484, %r485, %r486, %r487}, [%r488];
	// end inline asm
	mov.b32 	%f470, %r484;
	mov.b32 	%f471, %r485;
	mov.b32 	%f472, %r486;
	mov.b32 	%f473, %r487;
	shl.b32 	%r572, %r559, 3;
	and.b32  	%r573, %r572, 112;
	add.s32 	%r574, %r565, %r573;
	add.s32 	%r575, %r574, 16384;
	shl.b32 	%r576, %r3, 4;
	add.s32 	%r577, %r569, %r576;
	shl.b32 	%r578, %r577, 4;
	add.s32 	%r579, %r575, %r578;
	add.s32 	%r493, %r579, 2560;
	// begin inline asm
	ld.shared.v4.b32 {%r489, %r490, %r491, %r492}, [%r493];
	// end inline asm
	mov.b32 	%f474, %r489;
	mov.b32 	%f475, %r490;
	mov.b32 	%f476, %r491;
	mov.b32 	%f477, %r492;
	add.s32 	%r498, %r579, 2688;
	// begin inline asm
	ld.shared.v4.b32 {%r494, %r495, %r496, %r497}, [%r498];
	// end inline asm
	mov.b32 	%f478, %r494;
	mov.b32 	%f479, %r495;
	mov.b32 	%f480, %r496;
	mov.b32 	%f481, %r497;
	fma.rn.f32 	%f482, %f450, %f458, %f257;
	fma.rn.f32 	%f483, %f451, %f458, %f258;
	fma.rn.f32 	%f484, %f450, %f459, %f259;
	fma.rn.f32 	%f485, %f451, %f459, %f260;
	fma.rn.f32 	%f486, %f452, %f458, %f261;
	fma.rn.f32 	%f487, %f453, %f458, %f262;
	fma.rn.f32 	%f488, %f452, %f459, %f263;
	fma.rn.f32 	%f489, %f453, %f459, %f264;
	fma.rn.f32 	%f490, %f454, %f458, %f265;
	fma.rn.f32 	%f491, %f455, %f458, %f266;
	fma.rn.f32 	%f492, %f454, %f459, %f267;
	fma.rn.f32 	%f493, %f455, %f459, %f268;
	fma.rn.f32 	%f494, %f456, %f458, %f269;
	fma.rn.f32 	%f495, %f457, %f458, %f270;
	fma.rn.f32 	%f496, %f456, %f459, %f271;
	fma.rn.f32 	%f497, %f457, %f459, %f272;
	fma.rn.f32 	%f498, %f456, %f460, %f273;
	fma.rn.f32 	%f499, %f457, %f460, %f274;
	fma.rn.f32 	%f500, %f456, %f461, %f275;
	fma.rn.f32 	%f501, %f457, %f461, %f276;
	fma.rn.f32 	%f502, %f454, %f460, %f277;
	fma.rn.f32 	%f503, %f455, %f460, %f278;
	fma.rn.f32 	%f504, %f454, %f461, %f279;
	fma.rn.f32 	%f505, %f455, %f461, %f280;
	fma.rn.f32 	%f506, %f452, %f460, %f281;
	fma.rn.f32 	%f507, %f453, %f460, %f282;
	fma.rn.f32 	%f508, %f452, %f461, %f283;
	fma.rn.f32 	%f509, %f453, %f461, %f284;
	fma.rn.f32 	%f510, %f450, %f460, %f285;
	fma.rn.f32 	%f511, %f451, %f460, %f286;
	fma.rn.f32 	%f512, %f450, %f461, %f287;
	fma.rn.f32 	%f513, %f451, %f461, %f288;
	fma.rn.f32 	%f514, %f450, %f462, %f289;
	fma.rn.f32 	%f515, %f451, %f462, %f290;
	fma.rn.f32 	%f516, %f450, %f463, %f291;
	fma.rn.f32 	%f517, %f451, %f463, %f292;
	fma.rn.f32 	%f518, %f452, %f462, %f293;
	fma.rn.f32 	%f519, %f453, %f462, %f294;
	fma.rn.f32 	%f520, %f452, %f463, %f295;
	fma.rn.f32 	%f521, %f453, %f463, %f296;
	fma.rn.f32 	%f522, %f454, %f462, %f297;
	fma.rn.f32 	%f523, %f455, %f462, %f298;
	fma.rn.f32 	%f524, %f454, %f463, %f299;
	fma.rn.f32 	%f525, %f455, %f463, %f300;
	fma.rn.f32 	%f526, %f456, %f462, %f301;
	fma.rn.f32 	%f527, %f457, %f462, %f302;
	fma.rn.f32 	%f528, %f456, %f463, %f303;
	fma.rn.f32 	%f529, %f457, %f463, %f304;
	fma.rn.f32 	%f530, %f456, %f464, %f305;
	fma.rn.f32 	%f531, %f457, %f464, %f306;
	fma.rn.f32 	%f532, %f456, %f465, %f307;
	fma.rn.f32 	%f533, %f457, %f465, %f308;
	fma.rn.f32 	%f534, %f454, %f464, %f309;
	fma.rn.f32 	%f535, %f455, %f464, %f310;
	fma.rn.f32 	%f536, %f454, %f465, %f311;
	fma.rn.f32 	%f537, %f455, %f465, %f312;
	fma.rn.f32 	%f538, %f452, %f464, %f313;
	fma.rn.f32 	%f539, %f453, %f464, %f314;
	fma.rn.f32 	%f540, %f452, %f465, %f315;
	fma.rn.f32 	%f541, %f453, %f465, %f316;
	fma.rn.f32 	%f542, %f450, %f464, %f317;
	fma.rn.f32 	%f543, %f451, %f464, %f318;
	fma.rn.f32 	%f544, %f450, %f465, %f319;
	fma.rn.f32 	%f545, %f451, %f465, %f320;
	add.s32 	%r503, %r571, 3072;
	// begin inline asm
	ld.shared.v4.b32 {%r499, %r500, %r501, %r502}, [%r503];
	// end inline asm
	mov.b32 	%f546, %r499;
	mov.b32 	%f547, %r500;
	mov.b32 	%f548, %r501;
	mov.b32 	%f549, %r502;
	add.s32 	%r508, %r571, 3136;
	// begin inline asm
	ld.shared.v4.b32 {%r504, %r505, %r506, %r507}, [%r508];
	// end inline asm
	mov.b32 	%f550, %r504;
	mov.b32 	%f551, %r505;
	mov.b32 	%f552, %r506;
	mov.b32 	%f553, %r507;
	add.s32 	%r513, %r579, 3072;
	// begin inline asm
	ld.shared.v4.b32 {%r509, %r510, %r511, %r512}, [%r513];
	// end inline asm
	mov.b32 	%f554, %r509;
	mov.b32 	%f555, %r510;
	mov.b32 	%f556, %r511;
	mov.b32 	%f557, %r512;
	add.s32 	%r518, %r579, 3200;
	// begin inline asm
	ld.shared.v4.b32 {%r514, %r515, %r516, %r517}, [%r518];
	// end inline asm
	mov.b32 	%f558, %r514;
	mov.b32 	%f559, %r515;
	mov.b32 	%f560, %r516;
	mov.b32 	%f561, %r517;
	fma.rn.f32 	%f562, %f466, %f474, %f482;
	fma.rn.f32 	%f563, %f467, %f474, %f483;
	fma.rn.f32 	%f564, %f466, %f475, %f484;
	fma.rn.f32 	%f565, %f467, %f475, %f485;
	fma.rn.f32 	%f566, %f468, %f474, %f486;
	fma.rn.f32 	%f567, %f469, %f474, %f487;
	fma.rn.f32 	%f568, %f468, %f475, %f488;
	fma.rn.f32 	%f569, %f469, %f475, %f489;
	fma.rn.f32 	%f570, %f470, %f474, %f490;
	fma.rn.f32 	%f571, %f471, %f474, %f491;
	fma.rn.f32 	%f572, %f470, %f475, %f492;
	fma.rn.f32 	%f573, %f471, %f475, %f493;
	fma.rn.f32 	%f574, %f472, %f474, %f494;
	fma.rn.f32 	%f575, %f473, %f474, %f495;
	fma.rn.f32 	%f576, %f472, %f475, %f496;
	fma.rn.f32 	%f577, %f473, %f475, %f497;
	fma.rn.f32 	%f578, %f472, %f476, %f498;
	fma.rn.f32 	%f579, %f473, %f476, %f499;
	fma.rn.f32 	%f580, %f472, %f477, %f500;
	fma.rn.f32 	%f581, %f473, %f477, %f501;
	fma.rn.f32 	%f582, %f470, %f476, %f502;
	fma.rn.f32 	%f583, %f471, %f476, %f503;
	fma.rn.f32 	%f584, %f470, %f477, %f504;
	fma.rn.f32 	%f585, %f471, %f477, %f505;
	fma.rn.f32 	%f586, %f468, %f476, %f506;
	fma.rn.f32 	%f587, %f469, %f476, %f507;
	fma.rn.f32 	%f588, %f468, %f477, %f508;
	fma.rn.f32 	%f589, %f469, %f477, %f509;
	fma.rn.f32 	%f590, %f466, %f476, %f510;
	fma.rn.f32 	%f591, %f467, %f476, %f511;
	fma.rn.f32 	%f592, %f466, %f477, %f512;
	fma.rn.f32 	%f593, %f467, %f477, %f513;
	fma.rn.f32 	%f594, %f466, %f478, %f514;
	fma.rn.f32 	%f595, %f467, %f478, %f515;
	fma.rn.f32 	%f596, %f466, %f479, %f516;
	fma.rn.f32 	%f597, %f467, %f479, %f517;
	fma.rn.f32 	%f598, %f468, %f478, %f518;
	fma.rn.f32 	%f599, %f469, %f478, %f519;
	fma.rn.f32 	%f600, %f468, %f479, %f520;
	fma.rn.f32 	%f601, %f469, %f479, %f521;
	fma.rn.f32 	%f602, %f470, %f478, %f522;
	fma.rn.f32 	%f603, %f471, %f478, %f523;
	fma.rn.f32 	%f604, %f470, %f479, %f524;
	fma.rn.f32 	%f605, %f471, %f479, %f525;
	fma.rn.f32 	%f606, %f472, %f478, %f526;
	fma.rn.f32 	%f607, %f473, %f478, %f527;
	fma.rn.f32 	%f608, %f472, %f479, %f528;
	fma.rn.f32 	%f609, %f473, %f479, %f529;
	fma.rn.f32 	%f610, %f472, %f480, %f530;
	fma.rn.f32 	%f611, %f473, %f480, %f531;
	fma.rn.f32 	%f612, %f472, %f481, %f532;
	fma.rn.f32 	%f613, %f473, %f481, %f533;
	fma.rn.f32 	%f614, %f470, %f480, %f534;
	fma.rn.f32 	%f615, %f471, %f480, %f535;
	fma.rn.f32 	%f616, %f470, %f481, %f536;
	fma.rn.f32 	%f617, %f471, %f481, %f537;
	fma.rn.f32 	%f618, %f468, %f480, %f538;
	fma.rn.f32 	%f619, %f469, %f480, %f539;
	fma.rn.f32 	%f620, %f468, %f481, %f540;
	fma.rn.f32 	%f621, %f469, %f481, %f541;
	fma.rn.f32 	%f622, %f466, %f480, %f542;
	fma.rn.f32 	%f623, %f467, %f480, %f543;
	fma.rn.f32 	%f624, %f466, %f481, %f544;
	fma.rn.f32 	%f625, %f467, %f481, %f545;
	add.s32 	%r523, %r571, 3584;
	// begin inline asm
	ld.shared.v4.b32 {%r519, %r520, %r521, %r522}, [%r523];
	// end inline asm
	mov.b32 	%f626, %r519;
	mov.b32 	%f627, %r520;
	mov.b32 	%f628, %r521;
	mov.b32 	%f629, %r522;
	add.s32 	%r528, %r571, 3648;
	// begin inline asm
	ld.shared.v4.b32 {%r524, %r525, %r526, %r527}, [%r528];
	// end inline asm
	mov.b32 	%f630, %r524;
	mov.b32 	%f631, %r525;
	mov.b32 	%f632, %r526;
	mov.b32 	%f633, %r527;
	add.s32 	%r533, %r579, 3584;
	// begin inline asm
	ld.shared.v4.b32 {%r529, %r530, %r531, %r532}, [%r533];
	// end inline asm
	mov.b32 	%f634, %r529;
	mov.b32 	%f635, %r530;
	mov.b32 	%f636, %r531;
	mov.b32 	%f637, %r532;
	add.s32 	%r538, %r579, 3712;
	// begin inline asm
	ld.shared.v4.b32 {%r534, %r535, %r536, %r537}, [%r538];
	// end inline asm
	mov.b32 	%f638, %r534;
	mov.b32 	%f639, %r535;
	mov.b32 	%f640, %r536;
	mov.b32 	%f641, %r537;
	fma.rn.f32 	%f642, %f546, %f554, %f562;
	fma.rn.f32 	%f643, %f547, %f554, %f563;
	fma.rn.f32 	%f644, %f546, %f555, %f564;
	fma.rn.f32 	%f645, %f547, %f555, %f565;
	fma.rn.f32 	%f646, %f548, %f554, %f566;
	fma.rn.f32 	%f647, %f549, %f554, %f567;
	fma.rn.f32 	%f648, %f548, %f555, %f568;
	fma.rn.f32 	%f649, %f549, %f555, %f569;
	fma.rn.f32 	%f650, %f550, %f554, %f570;
	fma.rn.f32 	%f651, %f551, %f554, %f571;
	fma.rn.f32 	%f652, %f550, %f555, %f572;
	fma.rn.f32 	%f653, %f551, %f555, %f573;
	fma.rn.f32 	%f654, %f552, %f554, %f574;
	fma.rn.f32 	%f655, %f553, %f554, %f575;
	fma.rn.f32 	%f656, %f552, %f555, %f576;
	fma.rn.f32 	%f657, %f553, %f555, %f577;
	fma.rn.f32 	%f658, %f552, %f556, %f578;
	fma.rn.f32 	%f659, %f553, %f556, %f579;
	fma.rn.f32 	%f660, %f552, %f557, %f580;
	fma.rn.f32 	%f661, %f553, %f557, %f581;
	fma.rn.f32 	%f662, %f550, %f556, %f582;
	fma.rn.f32 	%f663, %f551, %f556, %f583;
	fma.rn.f32 	%f664, %f550, %f557, %f584;
	fma.rn.f32 	%f665, %f551, %f557, %f585;
	fma.rn.f32 	%f666, %f548, %f556, %f586;
	fma.rn.f32 	%f667, %f549, %f556, %f587;
	fma.rn.f32 	%f668, %f548, %f557, %f588;
	fma.rn.f32 	%f669, %f549, %f557, %f589;
	fma.rn.f32 	%f670, %f546, %f556, %f590;
	fma.rn.f32 	%f671, %f547, %f556, %f591;
	fma.rn.f32 	%f672, %f546, %f557, %f592;
	fma.rn.f32 	%f673, %f547, %f557, %f593;
	fma.rn.f32 	%f674, %f546, %f558, %f594;
	fma.rn.f32 	%f675, %f547, %f558, %f595;
	fma.rn.f32 	%f676, %f546, %f559, %f596;
	fma.rn.f32 	%f677, %f547, %f559, %f597;
	fma.rn.f32 	%f678, %f548, %f558, %f598;
	fma.rn.f32 	%f679, %f549, %f558, %f599;
	fma.rn.f32 	%f680, %f548, %f559, %f600;
	fma.rn.f32 	%f681, %f549, %f559, %f601;
	fma.rn.f32 	%f682, %f550, %f558, %f602;
	fma.rn.f32 	%f683, %f551, %f558, %f603;
	fma.rn.f32 	%f684, %f550, %f559, %f604;
	fma.rn.f32 	%f685, %f551, %f559, %f605;
	fma.rn.f32 	%f686, %f552, %f558, %f606;
	fma.rn.f32 	%f687, %f553, %f558, %f607;
	fma.rn.f32 	%f688, %f552, %f559, %f608;
	fma.rn.f32 	%f689, %f553, %f559, %f609;
	fma.rn.f32 	%f690, %f552, %f560, %f610;
	fma.rn.f32 	%f691, %f553, %f560, %f611;
	fma.rn.f32 	%f692, %f552, %f561, %f612;
	fma.rn.f32 	%f693, %f553, %f561, %f613;
	fma.rn.f32 	%f694, %f550, %f560, %f614;
	fma.rn.f32 	%f695, %f551, %f560, %f615;
	fma.rn.f32 	%f696, %f550, %f561, %f616;
	fma.rn.f32 	%f697, %f551, %f561, %f617;
	fma.rn.f32 	%f698, %f548, %f560, %f618;
	fma.rn.f32 	%f699, %f549, %f560, %f619;
	fma.rn.f32 	%f700, %f548, %f561, %f620;
	fma.rn.f32 	%f701, %f549, %f561, %f621;
	fma.rn.f32 	%f702, %f546, %f560, %f622;
	fma.rn.f32 	%f703, %f547, %f560, %f623;
	fma.rn.f32 	%f704, %f546, %f561, %f624;
	fma.rn.f32 	%f705, %f547, %f561, %f625;
	// begin inline asm
	cp.async.commit_group;

	// end inline asm
	// begin inline asm
	cp.async.wait_group 2;

	// end inline asm
	bar.sync 	0;
	setp.eq.s32 	%p6, %r766, 3;
	add.s32 	%r580, %r766, 1;
	selp.b32 	%r766, 0, %r580, %p6;
	setp.eq.s32 	%p7, %r765, 3;
	add.s32 	%r581, %r765, 1;
	selp.b32 	%r765, 0, %r581, %p7;
	add.s32 	%r105, %r767, -1;
	shl.b32 	%r582, %r765, 8;
	shl.b32 	%r583, %r765, 12;
	add.s32 	%r543, %r568, %r583;
	// begin inline asm
	ld.shared.v4.b32 {%r753, %r754, %r755, %r756}, [%r543];
	// end inline asm
	add.s32 	%r548, %r543, 64;
	// begin inline asm
	ld.shared.v4.b32 {%r749, %r750, %r751, %r752}, [%r548];
	// end inline asm
	add.s32 	%r584, %r582, %r576;
	shl.b32 	%r585, %r584, 4;
	add.s32 	%r553, %r575, %r585;
	// begin inline asm
	ld.shared.v4.b32 {%r761, %r762, %r763, %r764}, [%r553];
	// end inline asm
	add.s32 	%r558, %r553, 128;
	// begin inline asm
	ld.shared.v4.b32 {%r757, %r758, %r759, %r760}, [%r558];
	// end inline asm
	fma.rn.f32 	%f753, %f626, %f634, %f642;
	fma.rn.f32 	%f745, %f627, %f634, %f643;
	fma.rn.f32 	%f752, %f626, %f635, %f644;
	fma.rn.f32 	%f744, %f627, %f635, %f645;
	fma.rn.f32 	%f737, %f628, %f634, %f646;
	fma.rn.f32 	%f729, %f629, %f634, %f647;
	fma.rn.f32 	%f736, %f628, %f635, %f648;
	fma.rn.f32 	%f728, %f629, %f635, %f649;
	fma.rn.f32 	%f721, %f630, %f634, %f650;
	fma.rn.f32 	%f713, %f631, %f634, %f651;
	fma.rn.f32 	%f720, %f630, %f635, %f652;
	fma.rn.f32 	%f712, %f631, %f635, %f653;
	fma.rn.f32 	%f754, %f632, %f634, %f654;
	fma.rn.f32 	%f762, %f633, %f634, %f655;
	fma.rn.f32 	%f755, %f632, %f635, %f656;
	fma.rn.f32 	%f763, %f633, %f635, %f657;
	fma.rn.f32 	%f756, %f632, %f636, %f658;
	fma.rn.f32 	%f764, %f633, %f636, %f659;
	fma.rn.f32 	%f757, %f632, %f637, %f660;
	fma.rn.f32 	%f765, %f633, %f637, %f661;
	fma.rn.f32 	%f719, %f630, %f636, %f662;
	fma.rn.f32 	%f711, %f631, %f636, %f663;
	fma.rn.f32 	%f718, %f630, %f637, %f664;
	fma.rn.f32 	%f710, %f631, %f637, %f665;
	fma.rn.f32 	%f735, %f628, %f636, %f666;
	fma.rn.f32 	%f727, %f629, %f636, %f667;
	fma.rn.f32 	%f734, %f628, %f637, %f668;
	fma.rn.f32 	%f726, %f629, %f637, %f669;
	fma.rn.f32 	%f751, %f626, %f636, %f670;
	fma.rn.f32 	%f743, %f627, %f636, %f671;
	fma.rn.f32 	%f750, %f626, %f637, %f672;
	fma.rn.f32 	%f742, %f627, %f637, %f673;
	fma.rn.f32 	%f749, %f626, %f638, %f674;
	fma.rn.f32 	%f741, %f627, %f638, %f675;
	fma.rn.f32 	%f748, %f626, %f639, %f676;
	fma.rn.f32 	%f740, %f627, %f639, %f677;
	fma.rn.f32 	%f733, %f628, %f638, %f678;
	fma.rn.f32 	%f725, %f629, %f638, %f679;
	fma.rn.f32 	%f732, %f628, %f639, %f680;
	fma.rn.f32 	%f724, %f629, %f639, %f681;
	fma.rn.f32 	%f717, %f630, %f638, %f682;
	fma.rn.f32 	%f709, %f631, %f638, %f683;
	fma.rn.f32 	%f716, %f630, %f639, %f684;
	fma.rn.f32 	%f708, %f631, %f639, %f685;
	fma.rn.f32 	%f758, %f632, %f638, %f686;
	fma.rn.f32 	%f766, %f633, %f638, %f687;
	fma.rn.f32 	%f759, %f632, %f639, %f688;
	fma.rn.f32 	%f767, %f633, %f639, %f689;
	fma.rn.f32 	%f760, %f632, %f640, %f690;
	fma.rn.f32 	%f768, %f633, %f640, %f691;
	fma.rn.f32 	%f761, %f632, %f641, %f692;
	fma.rn.f32 	%f769, %f633, %f641, %f693;
	fma.rn.f32 	%f715, %f630, %f640, %f694;
	fma.rn.f32 	%f707, %f631, %f640, %f695;
	fma.rn.f32 	%f714, %f630, %f641, %f696;
	fma.rn.f32 	%f706, %f631, %f641, %f697;
	fma.rn.f32 	%f731, %f628, %f640, %f698;
	fma.rn.f32 	%f723, %f629, %f640, %f699;
	fma.rn.f32 	%f730, %f628, %f641, %f700;
	fma.rn.f32 	%f722, %f629, %f641, %f701;
	fma.rn.f32 	%f747, %f626, %f640, %f702;
	fma.rn.f32 	%f739, %f627, %f640, %f703;
	fma.rn.f32 	%f746, %f626, %f641, %f704;
	fma.rn.f32 	%f738, %f627, %f641, %f705;
	setp.gt.s32 	%p8, %r767, -2;
	mov.u32 	%r767, %r105;
	@%p8 bra 	$L__BB0_1;
	ld.param.u64 	%rd134, [_Z6kernelPfS_S__param_2];
	and.b32  	%r715, %r559, 31;
	shl.b32 	%r720, %r3, 6;
	shr.u32 	%r721, %r1, 31;
	add.s32 	%r722, %r1, %r721;
	shr.s32 	%r723, %r722, 1;
	shl.b32 	%r724, %r723, 2;
	and.b32  	%r725, %r722, -2;
	sub.s32 	%r726, %r1, %r725;
	add.s32 	%r727, %r724, %r726;
	mad.lo.s32 	%r728, %r727, 145, %r715;
	shl.b32 	%r729, %r723, 15;
	shl.b32 	%r730, %r726, 12;
	mov.u32 	%r731, %ctaid.x;
	shl.b32 	%r732, %r731, 14;
	and.b32  	%r733, %r732, -131072;
	add.s32 	%r734, %r730, %r733;
	add.s32 	%r735, %r729, %r734;
	cvt.s64.s32 	%rd122, %r735;
	shl.b32 	%r736, %r731, 7;
	and.b32  	%r737, %r736, 896;
	or.b32  	%r738, %r737, %r715;
	cvt.u64.u32 	%rd123, %r738;
	or.b64  	%rd124, %rd123, %rd122;
	shl.b64 	%rd125, %rd124, 2;
	add.s64 	%rd58, %rd134, %rd125;
	shl.b32 	%r739, %r559, 1;
	and.b32  	%r740, %r739, 28;
	mad.lo.s32 	%r741, %r563, 145, %r740;
	mad.lo.s32 	%r742, %r2, 580, %r741;
	add.s32 	%r743, %r742, %r720;
	bar.sync 	0;
	shl.b32 	%r744, %r743, 2;
	add.s32 	%r746, %r565, %r744;
	st.shared.f32 	[%r746], %f753;
	st.shared.f32 	[%r746+4], %f752;
	st.shared.f32 	[%r746+8], %f751;
	st.shared.f32 	[%r746+12], %f750;
	st.shared.f32 	[%r746+128], %f749;
	st.shared.f32 	[%r746+132], %f748;
	st.shared.f32 	[%r746+136], %f747;
	st.shared.f32 	[%r746+140], %f746;
	bar.sync 	0;
	shl.b32 	%r747, %r728, 2;
	add.s32 	%r748, %r565, %r747;
	ld.shared.u32 	%r586, [%r748];
	ld.shared.u32 	%r588, [%r748+128];
	ld.shared.u32 	%r590, [%r748+256];
	ld.shared.u32 	%r592, [%r748+384];
	ld.shared.u32 	%r594, [%r748+1160];
	ld.shared.u32 	%r596, [%r748+1288];
	ld.shared.u32 	%r598, [%r748+1416];
	ld.shared.u32 	%r600, [%r748+1544];
	mov.b32 	%r713, 1;
	// begin inline asm
	{
  .reg .pred p;
  setp.ne.b32 p, %r713, 0;
  @p st.global.u32 [%rd58], %r586;
}

	// end inline asm
	add.s64 	%rd59, %rd58, 128;
	// begin inline asm
	{
  .reg .pred p;
  setp.ne.b32 p, %r713, 0;
  @p st.global.u32 [%rd59], %r588;
}

	// end inline asm
	add.s64 	%rd60, %rd58, 256;
	// begin inline asm
	{
  .reg .pred p;
  setp.ne.b32 p, %r713, 0;
  @p st.global.u32 [%rd60], %r590;
}

	// end inline asm
	add.s64 	%rd61, %rd58, 384;
	// begin inline asm
	{
  .reg .pred p;
  setp.ne.b32 p, %r713, 0;
  @p st.global.u32 [%rd61], %r592;
}

	// end inline asm
	add.s64 	%rd62, %rd58, 32768;
	// begin inline asm
	{
  .reg .pred p;
  setp.ne.b32 p, %r713, 0;
  @p st.global.u32 [%rd62], %r594;
}

	// end inline asm
	add.s64 	%rd63, %rd58, 32896;
	// begin inline asm
	{
  .reg .pred p;
  setp.ne.b32 p, %r713, 0;
  @p st.global.u32 [%rd63], %r596;
}

	// end inline asm
	add.s64 	%rd64, %rd58, 33024;
	// begin inline asm
	{
  .reg .pred p;
  setp.ne.b32 p, %r713, 0;
  @p st.global.u32 [%rd64], %r598;
}

	// end inline asm
	add.s64 	%rd65, %rd58, 33152;
	// begin inline asm
	{
  .reg .pred p;
  setp.ne.b32 p, %r713, 0;
  @p st.global.u32 [%rd65], %r600;
}

	// end inline asm
	bar.sync 	0;
	st.shared.f32 	[%r746], %f745;
	st.shared.f32 	[%r746+4], %f744;
	st.shared.f32 	[%r746+8], %f743;
	st.shared.f32 	[%r746+12], %f742;
	st.shared.f32 	[%r746+128], %f741;
	st.shared.f32 	[%r746+132], %f740;
	st.shared.f32 	[%r746+136], %f739;
	st.shared.f32 	[%r746+140], %f738;
	bar.sync 	0;
	ld.shared.u32 	%r602, [%r748];
	ld.shared.u32 	%r604, [%r748+128];
	ld.shared.u32 	%r606, [%r748+256];
	ld.shared.u32 	%r608, [%r748+384];
	ld.shared.u32 	%r610, [%r748+1160];
	ld.shared.u32 	%r612, [%r748+1288];
	ld.shared.u32 	%r614, [%r748+1416];
	ld.shared.u32 	%r616, [%r748+1544];
	add.s64 	%rd66, %rd58, 4096;
	// begin inline asm
	{
  .reg .pred p;
  setp.ne.b32 p, %r713, 0;
  @p st.global.u32 [%rd66], %r602;
}

	// end inline asm
	add.s64 	%rd67, %rd58, 4224;
	// begin inline asm
	{
  .reg .pred p;
  setp.ne.b32 p, %r713, 0;
  @p st.global.u32 [%rd67], %r604;
}

	// end inline asm
	add.s64 	%rd68, %rd58, 4352;
	// begin inline asm
	{
  .reg .pred p;
  setp.ne.b32 p, %r713, 0;
  @p st.global.u32 [%rd68], %r606;
}

	// end inline asm
	add.s64 	%rd69, %rd58, 4480;
	// begin inline asm
	{
  .reg .pred p;
  setp.ne.b32 p, %r713, 0;
  @p st.global.u32 [%rd69], %r608;
}

	// end inline asm
	add.s64 	%rd70, %rd58, 36864;
	// begin inline asm
	{
  .reg .pred p;
  setp.ne.b32 p, %r713, 0;
  @p st.global.u32 [%rd70], %r610;
}

	// end inline asm
	add.s64 	%rd71, %rd58, 36992;
	// begin inline asm
	{
  .reg .pred p;
  setp.ne.b32 p, %r713, 0;
  @p st.global.u32 [%rd71], %r612;
}

	// end inline asm
	add.s64 	%rd72, %rd58, 37120;
	// begin inline asm
	{
  .reg .pred p;
  setp.ne.b32 p, %r713, 0;
  @p st.global.u32 [%rd72], %r614;
}

	// end inline asm
	add.s64 	%rd73, %rd58, 37248;
	// begin inline asm
	{
  .reg .pred p;
  setp.ne.b32 p, %r713, 0;
  @p st.global.u32 [%rd73], %r616;
}

	// end inline asm
	bar.sync 	0;
	st.shared.f32 	[%r746], %f737;
	st.shared.f32 	[%r746+4], %f736;
	st.shared.f32 	[%r746+8], %f735;
	st.shared.f32 	[%r746+12], %f734;
	st.shared.f32 	[%r746+128], %f733;
	st.shared.f32 	[%r746+132], %f732;
	st.shared.f32 	[%r746+136], %f731;
	st.shared.f32 	[%r746+140], %f730;
	bar.sync 	0;
	ld.shared.u32 	%r618, [%r748];
	ld.shared.u32 	%r620, [%r748+128];
	ld.shared.u32 	%r622, [%r748+256];
	ld.shared.u32 	%r624, [%r748+384];
	ld.shared.u32 	%r626, [%r748+1160];
	ld.shared.u32 	%r628, [%r748+1288];
	ld.shared.u32 	%r630, [%r748+1416];
	ld.shared.u32 	%r632, [%r748+1544];
	add.s64 	%rd74, %rd58, 8192;
	// begin inline asm
	{
  .reg .pred p;
  setp.ne.b32 p, %r713, 0;
  @p st.global.u32 [%rd74], %r618;
}

	// end inline asm
	add.s64 	%rd75, %rd58, 8320;
	// begin inline asm
	{
  .reg .pred p;
  setp.ne.b32 p, %r713, 0;
  @p st.global.u32 [%rd75], %r620;
}

	// end inline asm
	add.s64 	%rd76, %rd58, 8448;
	// begin inline asm
	{
  .reg .pred p;
  setp.ne.b32 p, %r713, 0;
  @p st.global.u32 [%rd76], %r622;
}

	// end inline asm
	add.s64 	%rd77, %rd58, 8576;
	// begin inline asm
	{
  .reg .pred p;
  setp.ne.b32 p, %r713, 0;
  @p st.global.u32 [%rd77], %r624;
}

	// end inline asm
	add.s64 	%rd78, %rd58, 40960;
	// begin inline asm
	{
  .reg .pred p;
  setp.ne.b32 p, %r713, 0;
  @p st.global.u32 [%rd78], %r626;
}

	// end inline asm
	add.s64 	%rd79, %rd58, 41088;
	// begin inline asm
	{
  .reg .pred p;
  setp.ne.b32 p, %r713, 0;
  @p st.global.u32 [%rd79], %r628;
}

	// end inline asm
	add.s64 	%rd80, %rd58, 41216;
	// begin inline asm
	{
  .reg .pred p;
  setp.ne.b32 p, %r713, 0;
  @p st.global.u32 [%rd80], %r630;
}

	// end inline asm
	add.s64 	%rd81, %rd58, 41344;
	// begin inline asm
	{
  .reg .pred p;
  setp.ne.b32 p, %r713, 0;
  @p st.global.u32 [%rd81], %r632;
}

	// end inline asm
	bar.sync 	0;
	st.shared.f32 	[%r746], %f729;
	st.shared.f32 	[%r746+4], %f728;
	st.shared.f32 	[%r746+8], %f727;
	st.shared.f32 	[%r746+12], %f726;
	st.shared.f32 	[%r746+128], %f725;
	st.shared.f32 	[%r746+132], %f724;
	st.shared.f32 	[%r746+136], %f723;
	st.shared.f32 	[%r746+140], %f722;
	bar.sync 	0;
	ld.shared.u32 	%r634, [%r748];
	ld.shared.u32 	%r636, [%r748+128];
	ld.shared.u32 	%r638, [%r748+256];
	ld.shared.u32 	%r640, [%r748+384];
	ld.shared.u32 	%r642, [%r748+1160];
	ld.shared.u32 	%r644, [%r748+1288];
	ld.shared.u32 	%r646, [%r748+1416];
	ld.shared.u32 	%r648, [%r748+1544];
	add.s64 	%rd82, %rd58, 12288;
	// begin inline asm
	{
  .reg .pred p;
  setp.ne.b32 p, %r713, 0;
  @p st.global.u32 [%rd82], %r634;
}

	// end inline asm
	add.s64 	%rd83, %rd58, 12416;
	// begin inline asm
	{
  .reg .pred p;
  setp.ne.b32 p, %r713, 0;
  @p st.global.u32 [%rd83], %r636;
}

	// end inline asm
	add.s64 	%rd84, %rd58, 12544;
	// begin inline asm
	{
  .reg .pred p;
  setp.ne.b32 p, %r713, 0;
  @p st.global.u32 [%rd84], %r638;
}

	// end inline asm
	add.s64 	%rd85, %rd58, 12672;
	// begin inline asm
	{
  .reg .pred p;
  setp.ne.b32 p, %r713, 0;
  @p st.global.u32 [%rd85], %r640;
}

	// end inline asm
	add.s64 	%rd86, %rd58, 45056;
	// begin inline asm
	{
  .reg .pred p;
  setp.ne.b32 p, %r713, 0;
  @p st.global.u32 [%rd86], %r642;
}

	// end inline asm
	add.s64 	%rd87, %rd58, 45184;
	// begin inline asm
	{
  .reg .pred p;
  setp.ne.b32 p, %r713, 0;
  @p st.global.u32 [%rd87], %r644;
}

	// end inline asm
	add.s64 	%rd88, %rd58, 45312;
	// begin inline asm
	{
  .reg .pred p;
  setp.ne.b32 p, %r713, 0;
  @p st.global.u32 [%rd88], %r646;
}

	// end inline asm
	add.s64 	%rd89, %rd58, 45440;
	// begin inline asm
	{
  .reg .pred p;
  setp.ne.b32 p, %r713, 0;
  @p st.global.u32 [%rd89], %r648;
}

	// end inline asm
	bar.sync 	0;
	st.shared.f32 	[%r746], %f721;
	st.shared.f32 	[%r746+4], %f720;
	st.shared.f32 	[%r746+8], %f719;
	st.shared.f32 	[%r746+12], %f718;
	st.shared.f32 	[%r746+128], %f717;
	st.shared.f32 	[%r746+132], %f716;
	st.shared.f32 	[%r746+136], %f715;
	st.shared.f32 	[%r746+140], %f714;
	bar.sync 	0;
	ld.shared.u32 	%r650, [%r748];
	ld.shared.u32 	%r652, [%r748+128];
	ld.shared.u32 	%r654, [%r748+256];
	ld.shared.u32 	%r656, [%r748+384];
	ld.shared.u32 	%r658, [%r748+1160];
	ld.shared.u32 	%r660, [%r748+1288];
	ld.shared.u32 	%r662, [%r748+1416];
	ld.shared.u32 	%r664, [%r748+1544];
	add.s64 	%rd90, %rd58, 65536;
	// begin inline asm
	{
  .reg .pred p;
  setp.ne.b32 p, %r713, 0;
  @p st.global.u32 [%rd90], %r650;
}

	// end inline asm
	add.s64 	%rd91, %rd58, 65664;
	// begin inline asm
	{
  .reg .pred p;
  setp.ne.b32 p, %r713, 0;
  @p st.global.u32 [%rd91], %r652;
}

	// end inline asm
	add.s64 	%rd92, %rd58, 65792;
	// begin inline asm
	{
  .reg .pred p;
  setp.ne.b32 p, %r713, 0;
  @p st.global.u32 [%rd92], %r654;
}

	// end inline asm
	add.s64 	%rd93, %rd58, 65920;
	// begin inline asm
	{
  .reg .pred p;
  setp.ne.b32 p, %r713, 0;
  @p st.global.u32 [%rd93], %r656;
}

	// end inline asm
	add.s64 	%rd94, %rd58, 98304;
	// begin inline asm
	{
  .reg .pred p;
  setp.ne.b32 p, %r713, 0;
  @p st.global.u32 [%rd94], %r658;
}

	// end inline asm
	add.s64 	%rd95, %rd58, 98432;
	// begin inline asm
	{
  .reg .pred p;
  setp.ne.b32 p, %r713, 0;
  @p st.global.u32 [%rd95], %r660;
}

	// end inline asm
	add.s64 	%rd96, %rd58, 98560;
	// begin inline asm
	{
  .reg .pred p;
  setp.ne.b32 p, %r713, 0;
  @p st.global.u32 [%rd96], %r662;
}

	// end inline asm
	add.s64 	%rd97, %rd58, 98688;
	// begin inline asm
	{
  .reg .pred p;
  setp.ne.b32 p, %r713, 0;
  @p st.global.u32 [%rd97], %r664;
}

	// end inline asm
	bar.sync 	0;
	st.shared.f32 	[%r746], %f713;
	st.shared.f32 	[%r746+4], %f712;
	st.shared.f32 	[%r746+8], %f711;
	st.shared.f32 	[%r746+12], %f710;
	st.shared.f32 	[%r746+128], %f709;
	st.shared.f32 	[%r746+132], %f708;
	st.shared.f32 	[%r746+136], %f707;
	st.shared.f32 	[%r746+140], %f706;
	bar.sync 	0;
	ld.shared.u32 	%r666, [%r748];
	ld.shared.u32 	%r668, [%r748+128];
	ld.shared.u32 	%r670, [%r748+256];
	ld.shared.u32 	%r672, [%r748+384];
	ld.shared.u32 	%r674, [%r748+1160];
	ld.shared.u32 	%r676, [%r748+1288];
	ld.shared.u32 	%r678, [%r748+1416];
	ld.shared.u32 	%r680, [%r748+1544];
	add.s64 	%rd98, %rd58, 69632;
	// begin inline asm
	{
  .reg .pred p;
  setp.ne.b32 p, %r713, 0;
  @p st.global.u32 [%rd98], %r666;
}

	// end inline asm
	add.s64 	%rd99, %rd58, 69760;
	// begin inline asm
	{
  .reg .pred p;
  setp.ne.b32 p, %r713, 0;
  @p st.global.u32 [%rd99], %r668;
}

	// end inline asm
	add.s64 	%rd100, %rd58, 69888;
	// begin inline asm
	{
  .reg .pred p;
  setp.ne.b32 p, %r713, 0;
  @p st.global.u32 [%rd100], %r670;
}

	// end inline asm
	add.s64 	%rd101, %rd58, 70016;
	// begin inline asm
	{
  .reg .pred p;
  setp.ne.b32 p, %r713, 0;
  @p st.global.u32 [%rd101], %r672;
}

	// end inline asm
	add.s64 	%rd102, %rd58, 102400;
	// begin inline asm
	{
  .reg .pred p;
  setp.ne.b32 p, %r713, 0;
  @p st.global.u32 [%rd102], %r674;
}

	// end inline asm
	add.s64 	%rd103, %rd58, 102528;
	// begin inline asm
	{
  .reg .pred p;
  setp.ne.b32 p, %r713, 0;
  @p st.global.u32 [%rd103], %r676;
}

	// end inline asm
	add.s64 	%rd104, %rd58, 102656;
	// begin inline asm
	{
  .reg .pred p;
  setp.ne.b32 p, %r713, 0;
  @p st.global.u32 [%rd104], %r678;
}

	// end inline asm
	add.s64 	%rd105, %rd58, 102784;
	// begin inline asm
	{
  .reg .pred p;
  setp.ne.b32 p, %r713, 0;
  @p st.global.u32 [%rd105], %r680;
}

	// end inline asm
	bar.sync 	0;
	st.shared.f32 	[%r746], %f754;
	st.shared.f32 	[%r746+4], %f755;
	st.shared.f32 	[%r746+8], %f756;
	st.shared.f32 	[%r746+12], %f757;
	st.shared.f32 	[%r746+128], %f758;
	st.shared.f32 	[%r746+132], %f759;
	st.shared.f32 	[%r746+136], %f760;
	st.shared.f32 	[%r746+140], %f761;
	bar.sync 	0;
	ld.shared.u32 	%r682, [%r748];
	ld.shared.u32 	%r684, [%r748+128];
	ld.shared.u32 	%r686, [%r748+256];
	ld.shared.u32 	%r688, [%r748+384];
	ld.shared.u32 	%r690, [%r748+1160];
	ld.shared.u32 	%r692, [%r748+1288];
	ld.shared.u32 	%r694, [%r748+1416];
	ld.shared.u32 	%r696, [%r748+1544];
	add.s64 	%rd106, %rd58, 73728;
	// begin inline asm
	{
  .reg .pred p;
  setp.ne.b32 p, %r713, 0;
  @p st.global.u32 [%rd106], %r682;
}

	// end inline asm
	add.s64 	%rd107, %rd58, 73856;
	// begin inline asm
	{
  .reg .pred p;
  setp.ne.b32 p, %r713, 0;
  @p st.global.u32 [%rd107], %r684;
}

	// end inline asm
	add.s64 	%rd108, %rd58, 73984;
	// begin inline asm
	{
  .reg .pred p;
  setp.ne.b32 p, %r713, 0;
  @p st.global.u32 [%rd108], %r686;
}

	// end inline asm
	add.s64 	%rd109, %rd58, 74112;
	// begin inline asm
	{
  .reg .pred p;
  setp.ne.b32 p, %r713, 0;
  @p st.global.u32 [%rd109], %r688;
}

	// end inline asm
	add.s64 	%rd110, %rd58, 106496;
	// begin inline asm
	{
  .reg .pred p;
  setp.ne.b32 p, %r713, 0;
  @p st.global.u32 [%rd110], %r690;
}

	// end inline asm
	add.s64 	%rd111, %rd58, 106624;
	// begin inline asm
	{
  .reg .pred p;
  setp.ne.b32 p, %r713, 0;
  @p st.global.u32 [%rd111], %r692;
}

	// end inline asm
	add.s64 	%rd112, %rd58, 106752;
	// begin inline asm
	{
  .reg .pred p;
  setp.ne.b32 p, %r713, 0;
  @p st.global.u32 [%rd112], %r694;
}

	// end inline asm
	add.s64 	%rd113, %rd58, 106880;
	// begin inline asm
	{
  .reg .pred p;
  setp.ne.b32 p, %r713, 0;
  @p st.global.u32 [%rd113], %r696;
}

	// end inline asm
	bar.sync 	0;
	st.shared.f32 	[%r746], %f762;
	st.shared.f32 	[%r746+4], %f763;
	st.shared.f32 	[%r746+8], %f764;
	st.shared.f32 	[%r746+12], %f765;
	st.shared.f32 	[%r746+128], %f766;
	st.shared.f32 	[%r746+132], %f767;
	st.shared.f32 	[%r746+136], %f768;
	st.shared.f32 	[%r746+140], %f769;
	bar.sync 	0;
	ld.shared.u32 	%r698, [%r748];
	ld.shared.u32 	%r700, [%r748+128];
	ld.shared.u32 	%r702, [%r748+256];
	ld.shared.u32 	%r704, [%r748+384];
	ld.shared.u32 	%r706, [%r748+1160];
	ld.shared.u32 	%r708, [%r748+1288];
	ld.shared.u32 	%r710, [%r748+1416];
	ld.shared.u32 	%r712, [%r748+1544];
	add.s64 	%rd114, %rd58, 77824;
	// begin inline asm
	{
  .reg .pred p;
  setp.ne.b32 p, %r713, 0;
  @p st.global.u32 [%rd114], %r698;
}

	// end inline asm
	add.s64 	%rd115, %rd58, 77952;
	// begin inline asm
	{
  .reg .pred p;
  setp.ne.b32 p, %r713, 0;
  @p st.global.u32 [%rd115], %r700;
}

	// end inline asm
	add.s64 	%rd116, %rd58, 78080;
	// begin inline asm
	{
  .reg .pred p;
  setp.ne.b32 p, %r713, 0;
  @p st.global.u32 [%rd116], %r702;
}

	// end inline asm
	add.s64 	%rd117, %rd58, 78208;
	// begin inline asm
	{
  .reg .pred p;
  setp.ne.b32 p, %r713, 0;
  @p st.global.u32 [%rd117], %r704;
}

	// end inline asm
	add.s64 	%rd118, %rd58, 110592;
	// begin inline asm
	{
  .reg .pred p;
  setp.ne.b32 p, %r713, 0;
  @p st.global.u32 [%rd118], %r706;
}

	// end inline asm
	add.s64 	%rd119, %rd58, 110720;
	// begin inline asm
	{
  .reg .pred p;
  setp.ne.b32 p, %r713, 0;
  @p st.global.u32 [%rd119], %r708;
}

	// end inline asm
	add.s64 	%rd120, %rd58, 110848;
	// begin inline asm
	{
  .reg .pred p;
  setp.ne.b32 p, %r713, 0;
  @p st.global.u32 [%rd120], %r710;
}

	// end inline asm
	add.s64 	%rd121, %rd58, 110976;
	// begin inline asm
	{
  .reg .pred p;
  setp.ne.b32 p, %r713, 0;
  @p st.global.u32 [%rd121], %r712;
}

	// end inline asm
	ret;

}


// ===== COMPILED SASS (sm_100) =====

	.target	sm_100

	.elftype	@"ET_EXEC"


//--------------------- .note.nv.tkinfo           --------------------------
	.section	.note.nv.tkinfo,"",@"SHT_NOTE"
	.sectionflags	@"SHF_NOTE_NV_TKINFO"
	.tkinfo
        /*0018*/ 	.word	0x00000002
        /*0030*/ 	.string	""
        /*0030*/ 	.string	"ptxas"
        /*0030*/ 	.string	"Cuda compilation tools, release 13.0, V13.0.88"
        /*0030*/ 	.string	"Build cuda_13.0.r13.0/compiler.36424714_0"
        /*0030*/ 	.string	"-arch sm_100 -m 64 "



//--------------------- .note.nv.cuinfo           --------------------------
	.section	.note.nv.cuinfo,"",@"SHT_NOTE"
	.sectionflags	@"SHF_NOTE_NV_CUINFO"
        /*0018*/ 	.short	0x0002
        /*001a*/ 	.short	0x0064
        /*001c*/ 	.short	0x0082
	.zero		2


//--------------------- .nv.info                  --------------------------
	.section	.nv.info,"",@"SHT_CUDA_INFO"
	.align	4


	//----- nvinfo : EIATTR_REGCOUNT
	.align		4
        /*0000*/ 	.byte	0x04, 0x2f
        /*0002*/ 	.short	(.L_1 - .L_0)
	.align		4
.L_0:
        /*0004*/ 	.word	index@(_Z6kernelPfS_S_)
        /*0008*/ 	.word	0x0000007d


	//----- nvinfo : EIATTR_FRAME_SIZE
	.align		4
.L_1:
        /*000c*/ 	.byte	0x04, 0x11
        /*000e*/ 	.short	(.L_3 - .L_2)
	.align		4
.L_2:
        /*0010*/ 	.word	index@(_Z6kernelPfS_S_)
        /*0014*/ 	.word	0x00000000


	//----- nvinfo : EIATTR_MIN_STACK_SIZE
	.align		4
.L_3:
        /*0018*/ 	.byte	0x04, 0x12
        /*001a*/ 	.short	(.L_5 - .L_4)
	.align		4
.L_4:
        /*001c*/ 	.word	index@(_Z6kernelPfS_S_)
        /*0020*/ 	.word	0x00000000
.L_5:


//--------------------- .nv.compat                --------------------------
	.section	.nv.compat,"",@"SHT_CUDA_COMPAT_INFO"
	.align	4
        /*0000*/ 	.byte	0x02, 0x09, 0x00, 0x00, 0x02, 0x02, 0x01, 0x00, 0x02, 0x05, 0x05, 0x00, 0x03, 0x07, 0x01, 0x01
        /*0010*/ 	.byte	0x02, 0x03, 0x00, 0x00, 0x02, 0x06, 0x01, 0x00, 0x04, 0x0b, 0x08, 0x00, 0x09, 0x00, 0x00, 0x00
        /*0020*/ 	.byte	0x00, 0x00, 0x00, 0x00


//--------------------- .nv.info._Z6kernelPfS_S_  --------------------------
	.section	.nv.info._Z6kernelPfS_S_,"",@"SHT_CUDA_INFO"
	.sectionflags	@""
	.align	4


	//----- nvinfo : EIATTR_CUDA_API_VERSION
	.align		4
        /*0000*/ 	.byte	0x04, 0x37
        /*0002*/ 	.short	(.L_7 - .L_6)
.L_6:
        /*0004*/ 	.word	0x00000082


	//----- nvinfo : EIATTR_KPARAM_INFO
	.align		4
.L_7:
        /*0008*/ 	.byte	0x04, 0x17
        /*000a*/ 	.short	(.L_9 - .L_8)
.L_8:
        /*000c*/ 	.word	0x00000000
        /*0010*/ 	.short	0x0002
        /*0012*/ 	.short	0x0010
        /*0014*/ 	.byte	0x00, 0xf5, 0x21, 0x00


	//----- nvinfo : EIATTR_KPARAM_INFO
	.align		4
.L_9:
        /*0018*/ 	.byte	0x04, 0x17
        /*001a*/ 	.short	(.L_11 - .L_10)
.L_10:
        /*001c*/ 	.word	0x00000000
        /*0020*/ 	.short	0x0001
        /*0022*/ 	.short	0x0008
        /*0024*/ 	.byte	0x00, 0xf5, 0x21, 0x00


	//----- nvinfo : EIATTR_KPARAM_INFO
	.align		4
.L_11:
        /*0028*/ 	.byte	0x04, 0x17
        /*002a*/ 	.short	(.L_13 - .L_12)
.L_12:
        /*002c*/ 	.word	0x00000000
        /*0030*/ 	.short	0x0000
        /*0032*/ 	.short	0x0000
        /*0034*/ 	.byte	0x00, 0xf5, 0x21, 0x00


	//----- nvinfo : EIATTR_SPARSE_MMA_MASK
	.align		4
.L_13:
        /*0038*/ 	.byte	0x03, 0x50
        /*003a*/ 	.short	0x0000


	//----- nvinfo : EIATTR_MAXREG_COUNT
	.align		4
        /*003c*/ 	.byte	0x03, 0x1b
        /*003e*/ 	.short	0x00ff


	//----- nvinfo : EIATTR_NUM_BARRIERS
	.align		4
        /*0040*/ 	.byte	0x02, 0x4c
        /*0042*/ 	.byte	0x01
	.zero		1


	//----- nvinfo : EIATTR_MERCURY_ISA_VERSION
	.align		4
        /*0044*/ 	.byte	0x03, 0x5f
        /*0046*/ 	.short	0x0101


	//----- nvinfo : EIATTR_COOP_GROUP_MASK_REGIDS
	.align		4
        /*0048*/ 	.byte	0x04, 0x29
        /*004a*/ 	.short	(.L_15 - .L_14)


	//   ....[0]....
.L_14:
        /*004c*/ 	.word	0xffffffff


	//----- nvinfo : EIATTR_COOP_GROUP_INSTR_OFFSETS
	.align		4
.L_15:
        /*0050*/ 	.byte	0x04, 0x28
        /*0052*/ 	.short	(.L_17 - .L_16)


	//   ....[0]....
.L_16:
        /*0054*/ 	.word	0x000008f0


	//----- nvinfo : EIATTR_VRC_CTA_INIT_COUNT
	.align		4
.L_17:
        /*0058*/ 	.byte	0x02, 0x4a
	.zero		1
	.zero		1


	//----- nvinfo : EIATTR_EXIT_INSTR_OFFSETS
	.align		4
        /*005c*/ 	.byte	0x04, 0x1c
        /*005e*/ 	.short	(.L_19 - .L_18)


	//   ....[0]....
.L_18:
        /*0060*/ 	.word	0x000043b0


	//----- nvinfo : EIATTR_CBANK_PARAM_SIZE
	.align		4
.L_19:
        /*0064*/ 	.byte	0x03, 0x19
        /*0066*/ 	.short	0x0018


	//----- nvinfo : EIATTR_PARAM_CBANK
	.align		4
        /*0068*/ 	.byte	0x04, 0x0a
        /*006a*/ 	.short	(.L_21 - .L_20)
	.align		4
.L_20:
        /*006c*/ 	.word	index@(.nv.constant0._Z6kernelPfS_S_)
        /*0070*/ 	.short	0x0380
        /*0072*/ 	.short	0x0018


	//----- nvinfo : EIATTR_SW_WAR
	.align		4
.L_21:
        /*0074*/ 	.byte	0x04, 0x36
        /*0076*/ 	.short	(.L_23 - .L_22)
.L_22:
        /*0078*/ 	.word	0x00000008
.L_23:


//--------------------- .nv.callgraph             --------------------------
	.section	.nv.callgraph,"",@"SHT_CUDA_CALLGRAPH"
	.align	4
	.sectionentsize	8
	.align		4
        /*0000*/ 	.word	0x00000000
	.align		4
        /*0004*/ 	.word	0xffffffff
	.align		4
        /*0008*/ 	.word	0x00000000
	.align		4
        /*000c*/ 	.word	0xfffffffe
	.align		4
        /*0010*/ 	.word	0x00000000
	.align		4
        /*0014*/ 	.word	0xfffffffd
	.align		4
        /*0018*/ 	.word	0x00000000
	.align		4
        /*001c*/ 	.word	0xfffffffc


//--------------------- .text._Z6kernelPfS_S_     --------------------------
	.section	.text._Z6kernelPfS_S_,"ax",@progbits
	.align	128
        .global         _Z6kernelPfS_S_
        .type           _Z6kernelPfS_S_,@function
        .size           _Z6kernelPfS_S_,(.L_x_6 - _Z6kernelPfS_S_)
        .other          _Z6kernelPfS_S_,@"STO_CUDA_ENTRY STV_DEFAULT"
_Z6kernelPfS_S_:
.text._Z6kernelPfS_S_:
[----:B------:R-:W-:Y:S01]  /*0000*/  LDC R1, c[0x0][0x37c] ;  /* 0x0000df00ff017b82 */ /* 0x000fe20000000800 */
[----:B------:R-:W1:Y:S07]  /*0010*/  S2R R4, SR_CTAID.X ;  /* 0x0000000000047919 */ /* 0x000e6e0000002500 */
[----:B------:R-:W2:Y:S01]  /*0020*/  LDC.64 R2, c[0x0][0x380] ;  /* 0x0000e000ff027b82 */ /* 0x000ea20000000a00 */
[----:B------:R-:W3:Y:S01]  /*0030*/  LDCU.64 UR6, c[0x0][0x358] ;  /* 0x00006b00ff0677ac */ /* 0x000ee20008000a00 */
[----:B------:R-:W-:Y:S01]  /*0040*/  MOV R8, 0x400 ;  /* 0x0000040000087802 */ /* 0x000fe20000000f00 */
[----:B------:R-:W4:Y:S01]  /*0050*/  S2R R47, SR_TID.X ;  /* 0x00000000002f7919 */ /* 0x000f220000002100 */
[----:B------:R-:W-:Y:S01]  /*0060*/  HFMA2 R86, -RZ, RZ, 0, 0 ;  /* 0x00000000ff567431 */ /* 0x000fe200000001ff */
[----:B------:R-:W-:Y:S01]  /*0070*/  MOV R78, RZ ;  /* 0x000000ff004e7202 */ /* 0x000fe20000000f00 */
[----:B------:R-:W-:Y:S01]  /*0080*/  HFMA2 R62, -RZ, RZ, 0, 0 ;  /* 0x00000000ff3e7431 */ /* 0x000fe200000001ff */
[----:B------:R-:W5:Y:S01]  /*0090*/  S2R R11, SR_CgaCtaId ;  /* 0x00000000000b7919 */ /* 0x000f620000008800 */
[----:B------:R-:W-:Y:S01]  /*00a0*/  HFMA2 R100, -RZ, RZ, 0, 0 ;  /* 0x00000000ff647431 */ /* 0x000fe200000001ff */
[----:B------:R-:W-:Y:S01]  /*00b0*/  CS2R R76, SRZ ;  /* 0x00000000004c7805 */ /* 0x000fe2000001ff00 */
[----:B------:R-:W-:Y:S01]  /*00c0*/  HFMA2 R118, -RZ, RZ, 0, 0 ;  /* 0x00000000ff767431 */ /* 0x000fe200000001ff */
[----:B------:R-:W-:Y:S01]  /*00d0*/  CS2R R104, SRZ ;  /* 0x0000000000687805 */ /* 0x000fe2000001ff00 */
[----:B------:R-:W-:Y:S01]  /*00e0*/  HFMA2 R52, -RZ, RZ, 0, 0 ;  /* 0x00000000ff347431 */ /* 0x000fe200000001ff */
[----:B------:R-:W-:-:S02]  /*00f0*/  CS2R R92, SRZ ;  /* 0x00000000005c7805 */ /* 0x000fc4000001ff00 */
[----:B------:R-:W-:Y:S02]  /*0100*/  CS2R R82, SRZ ;  /* 0x0000000000527805 */ /* 0x000fe4000001ff00 */
[----:B------:R-:W-:Y:S02]  /*0110*/  CS2R R72, SRZ ;  /* 0x0000000000487805 */ /* 0x000fe4000001ff00 */
[----:B------:R-:W-:Y:S02]  /*0120*/  CS2R R64, SRZ ;  /* 0x0000000000407805 */ /* 0x000fe4000001ff00 */
[----:B------:R-:W-:Y:S02]  /*0130*/  CS2R R70, SRZ ;  /* 0x0000000000467805 */ /* 0x000fe4000001ff00 */
[----:B------:R-:W-:Y:S02]  /*0140*/  CS2R R94, SRZ ;  /* 0x00000000005e7805 */ /* 0x000fe4000001ff00 */
        /* <DEDUP_REMOVED lines=11> */
[----:B------:R-:W-:Y:S02]  /*0200*/  MOV R91, RZ ;  /* 0x000000ff005b7202 */ /* 0x000fe40000000f00 */
[----:B------:R-:W-:-:S02]  /*0210*/  CS2R R56, SRZ ;  /* 0x0000000000387805 */ /* 0x000fc4000001ff00 */
[C---:B-1----:R-:W-:Y:S02]  /*0220*/  SHF.L.U32 R0, R4.reuse, 0x4, RZ ;  /* 0x0000000404007819 */ /* 0x042fe400000006ff */
[----:B------:R-:W-:Y:S02]  /*0230*/  CS2R R96, SRZ ;  /* 0x0000000000607805 */ /* 0x000fe4000001ff00 */
[----:B------:R-:W-:Y:S02]  /*0240*/  SHF.L.U32 R4, R4, 0x7, RZ ;  /* 0x0000000704047819 */ /* 0x000fe400000006ff */
[----:B------:R-:W-:Y:S02]  /*0250*/  CS2R R68, SRZ ;  /* 0x0000000000447805 */ /* 0x000fe4000001ff00 */
[----:B----4-:R-:W-:Y:S02]  /*0260*/  SHF.L.U32 R5, R47, 0x3, RZ ;  /* 0x000000032f057819 */ /* 0x010fe400000006ff */
[----:B------:R-:W-:-:S02]  /*0270*/  CS2R R60, SRZ ;  /* 0x00000000003c7805 */ /* 0x000fc4000001ff00 */
[----:B------:R-:W-:Y:S02]  /*0280*/  LOP3.LUT R0, R0, 0x7fffff80, RZ, 0xc0, !PT ;  /* 0x7fffff8000007812 */ /* 0x000fe400078ec0ff */
[----:B------:R-:W-:Y:S02]  /*0290*/  CS2R R106, SRZ ;  /* 0x00000000006a7805 */ /* 0x000fe4000001ff00 */
[----:B------:R-:W-:Y:S02]  /*02a0*/  LOP3.LUT R4, R4, 0x380, RZ, 0xc0, !PT ;  /* 0x0000038004047812 */ /* 0x000fe400078ec0ff */
[----:B------:R-:W-:Y:S02]  /*02b0*/  LOP3.LUT R7, R5, 0x1c00, RZ, 0xc0, !PT ;  /* 0x00001c0005077812 */ /* 0x000fe400078ec0ff */
[--C-:B------:R-:W-:Y:S02]  /*02c0*/  LOP3.LUT R0, R0, 0x7f, R47.reuse, 0xf8, !PT ;  /* 0x0000007f00007812 */ /* 0x100fe400078ef82f */
[----:B------:R-:W-:-:S02]  /*02d0*/  LOP3.LUT R4, R4, 0x7f, R47, 0xf8, !PT ;  /* 0x0000007f04047812 */ /* 0x000fc400078ef82f */
[----:B------:R-:W-:Y:S02]  /*02e0*/  IADD3 R7, PT, PT, R0, R7, RZ ;  /* 0x0000000700077210 */ /* 0x000fe40007ffe0ff */
[----:B------:R-:W-:Y:S02]  /*02f0*/  LOP3.LUT R15, R4, 0x1c00, R5, 0xf8, !PT ;  /* 0x00001c00040f7812 */ /* 0x000fe400078ef805 */
[----:B------:R-:W-:Y:S01]  /*0300*/  LOP3.LUT R0, R5, 0x70, RZ, 0xc0, !PT ;  /* 0x0000007005007812 */ /* 0x000fe200078ec0ff */
[----:B--2---:R-:W-:Y:S01]  /*0310*/  IMAD.WIDE.U32 R2, R7, 0x4, R2 ;  /* 0x0000000407027825 */ /* 0x004fe200078e0002 */
[----:B------:R-:W1:Y:S01]  /*0320*/  LDC.64 R4, c[0x0][0x388] ;  /* 0x0000e200ff047b82 */ /* 0x000e620000000a00 */
[----:B------:R-:W-:Y:S02]  /*0330*/  SHF.R.U32.HI R6, RZ, 0x3, R47 ;  /* 0x00000003ff067819 */ /* 0x000fe4000001162f */
[----:B-----5:R-:W-:Y:S01]  /*0340*/  LEA R11, R11, R8, 0x18 ;  /* 0x000000080b0b7211 */ /* 0x020fe200078ec0ff */
[----:B------:R-:W-:Y:S01]  /*0350*/  HFMA2 R8, -RZ, RZ, 0, 7.450580596923828125e-06 ;  /* 0x0000007dff087431 */ /* 0x000fe200000001ff */
[----:B------:R-:W-:-:S02]  /*0360*/  LOP3.LUT R6, R6, 0x2, RZ, 0xc0, !PT ;  /* 0x0000000206067812 */ /* 0x000fc400078ec0ff */
[----:B------:R-:W-:Y:S02]  /*0370*/  IADD3 R10, P6, PT, R2, 0x4000, RZ ;  /* 0x00004000020a7810 */ /* 0x000fe40007fde0ff */
[----:B------:R-:W-:Y:S02]  /*0380*/  LOP3.LUT R6, R6, 0x1, R47, 0xf8, !PT ;  /* 0x0000000106067812 */ /* 0x000fe400078ef82f */
[----:B------:R-:W-:Y:S02]  /*0390*/  IADD3 R12, P0, PT, R2, 0x6000, RZ ;  /* 0x00006000020c7810 */ /* 0x000fe40007f1e0ff */
[----:B------:R-:W-:Y:S02]  /*03a0*/  LEA R90, R6, R11, 0x4 ;  /* 0x0000000b065a7211 */ /* 0x000fe400078e20ff */
[C---:B------:R-:W-:Y:S02]  /*03b0*/  IADD3 R6, P5, PT, R2.reuse, 0x2000, RZ ;  /* 0x0000200002067810 */ /* 0x040fe40007fbe0ff */
[----:B------:R-:W-:-:S02]  /*03c0*/  IADD3 R18, P1, PT, R2, 0x8000, RZ ;  /* 0x0000800002127810 */ /* 0x000fc40007f3e0ff */
[----:B------:R-:W-:Y:S01]  /*03d0*/  LEA R45, R47, R11, 0x2 ;  /* 0x0000000b2f2d7211 */ /* 0x000fe200078e10ff */
[----:B------:R-:W-:Y:S01]  /*03e0*/  BAR.SYNC.DEFER_BLOCKING 0x0 ;  /* 0x0000000000007b1d */ /* 0x000fe20000010000 */
[C---:B------:R-:W-:Y:S02]  /*03f0*/  IADD3 R53, PT, PT, R11.reuse, R0, RZ ;  /* 0x000000000b357210 */ /* 0x040fe40007ffe0ff */
[----:B------:R-:W-:Y:S02]  /*0400*/  IADD3 R9, PT, PT, R11, 0x4000, R0 ;  /* 0x000040000b097810 */ /* 0x000fe40007ffe000 */
[-C--:B------:R-:W-:Y:S02]  /*0410*/  IADD3.X R7, PT, PT, RZ, R3.reuse, RZ, P5, !PT ;  /* 0x00000003ff077210 */ /* 0x080fe40002ffe4ff */
[-C--:B------:R-:W-:Y:S02]  /*0420*/  IADD3.X R11, PT, PT, RZ, R3.reuse, RZ, P6, !PT ;  /* 0x00000003ff0b7210 */ /* 0x080fe400037fe4ff */
[----:B------:R-:W-:-:S02]  /*0430*/  IADD3.X R13, PT, PT, RZ, R3, RZ, P0, !PT ;  /* 0x00000003ff0d7210 */ /* 0x000fc400007fe4ff */
[----:B------:R-:W-:Y:S02]  /*0440*/  IADD3.X R19, PT, PT, RZ, R3, RZ, P1, !PT ;  /* 0x00000003ff137210 */ /* 0x000fe40000ffe4ff */
[C---:B------:R-:W-:Y:S02]  /*0450*/  IADD3 R20, P2, PT, R2.reuse, 0xa000, RZ ;  /* 0x0000a00002147810 */ /* 0x040fe40007f5e0ff */
[C---:B------:R-:W-:Y:S02]  /*0460*/  IADD3 R22, P3, PT, R2.reuse, 0xc000, RZ ;  /* 0x0000c00002167810 */ /* 0x040fe40007f7e0ff */
[C---:B------:R-:W-:Y:S02]  /*0470*/  IADD3 R24, P4, PT, R2.reuse, 0xe000, RZ ;  /* 0x0000e00002187810 */ /* 0x040fe40007f9e0ff */
[C---:B------:R-:W-:Y:S02]  /*0480*/  IADD3 R32, P5, PT, R2.reuse, 0x10000, RZ ;  /* 0x0001000002207810 */ /* 0x040fe40007fbe0ff */
[----:B------:R-:W-:-:S02]  /*0490*/  IADD3 R34, P6, PT, R2, 0x12000, RZ ;  /* 0x0001200002227810 */ /* 0x000fc40007fde0ff */
[C---:B------:R-:W-:Y:S01]  /*04a0*/  IADD3 R36, P0, PT, R2.reuse, 0x14000, RZ ;  /* 0x0001400002247810 */ /* 0x040fe20007f1e0ff */
[----:B------:R-:W-:Y:S01]  /*04b0*/  @!PT LDS RZ, [RZ] ;  /* 0x00000000fffff984 */ /* 0x000fe20000000800 */
[----:B------:R-:W-:Y:S01]  /*04c0*/  @!PT LDS RZ, [RZ] ;  /* 0x00000000fffff984 */ /* 0x000fe20000000800 */
[----:B------:R-:W-:Y:S01]  /*04d0*/  @!PT LDS RZ, [RZ] ;  /* 0x00000000fffff984 */ /* 0x000fe20000000800 */
[----:B---3--:R1:W-:Y:S01]  /*04e0*/  LDGSTS.E.LTC128B [R45], desc[UR6][R2.64] ;  /* 0x00000000022d7fae */ /* 0x0083e2000b9a1206 */
[----:B------:R-:W-:Y:S02]  /*04f0*/  IADD3 R38, P1, PT, R2, 0x16000, RZ ;  /* 0x0001600002267810 */ /* 0x000fe40007f3e0ff */
[-C--:B------:R-:W-:Y:S01]  /*0500*/  IADD3.X R21, PT, PT, RZ, R3.reuse, RZ, P2, !PT ;  /* 0x00000003ff157210 */ /* 0x080fe200017fe4ff */
[----:B------:R2:W-:Y:S01]  /*0510*/  LDGSTS.E.LTC128B [R45+0x400], desc[UR6][R6.64] ;  /* 0x00400000062d7fae */ /* 0x0005e2000b9a1206 */
[-C--:B------:R-:W-:Y:S02]  /*0520*/  IADD3.X R23, PT, PT, RZ, R3.reuse, RZ, P3, !PT ;  /* 0x00000003ff177210 */ /* 0x080fe40001ffe4ff */
[-C--:B------:R-:W-:Y:S01]  /*0530*/  IADD3.X R25, PT, PT, RZ, R3.reuse, RZ, P4, !PT ;  /* 0x00000003ff197210 */ /* 0x080fe200027fe4ff */
[----:B------:R3:W-:Y:S01]  /*0540*/  LDGSTS.E.LTC128B [R45+0x800], desc[UR6][R10.64] ;  /* 0x008000000a2d7fae */ /* 0x0007e2000b9a1206 */
[----:B------:R-:W-:-:S02]  /*0550*/  IADD3.X R33, PT, PT, RZ, R3, RZ, P5, !PT ;  /* 0x00000003ff217210 */ /* 0x000fc40002ffe4ff */
[-C--:B------:R-:W-:Y:S01]  /*0560*/  IADD3.X R35, PT, PT, RZ, R3.reuse, RZ, P6, !PT ;  /* 0x00000003ff237210 */ /* 0x080fe200037fe4ff */
[----:B------:R4:W-:Y:S01]  /*0570*/  LDGSTS.E.LTC128B [R45+0xc00], desc[UR6][R12.64] ;  /* 0x00c000000c2d7fae */ /* 0x0009e2000b9a1206 */
[-C--:B------:R-:W-:Y:S02]  /*0580*/  IADD3.X R37, PT, PT, RZ, R3.reuse, RZ, P0, !PT ;  /* 0x00000003ff257210 */ /* 0x080fe400007fe4ff */
[----:B------:R-:W-:Y:S01]  /*0590*/  IADD3.X R39, PT, PT, RZ, R3, RZ, P1, !PT ;  /* 0x00000003ff277210 */ /* 0x000fe20000ffe4ff */
[----:B-1----:R-:W-:Y:S01]  /*05a0*/  IMAD.WIDE.U32 R2, R15, 0x4, R4 ;  /* 0x000000040f027825 */ /* 0x002fe200078e0004 */
[----:B------:R-:W-:Y:S02]  /*05b0*/  MOV R46, RZ ;  /* 0x000000ff002e7202 */ /* 0x000fe40000000f00 */
[----:B------:R-:W-:Y:S02]  /*05c0*/  MOV R122, RZ ;  /* 0x000000ff007a7202 */ /* 0x000fe40000000f00 */
[C---:B------:R-:W-:Y:S01]  /*05d0*/  IADD3 R4, P4, PT, R2.reuse, 0x2000, RZ ;  /* 0x0000200002047810 */ /* 0x040fe20007f9e0ff */
[----:B------:R-:W-:Y:S01]  /*05e0*/  LDGSTS.E.LTC128B [R45+0x4000], desc[UR6][R2.64] ;  /* 0x04000000022d7fae */ /* 0x000fe2000b9a1206 */
[----:B------:R-:W-:-:S02]  /*05f0*/  IADD3 R14, P5, PT, R2, 0x4000, RZ ;  /* 0x00004000020e7810 */ /* 0x000fc40007fbe0ff */
[C---:B------:R-:W-:Y:S02]  /*0600*/  IADD3 R16, P3, PT, R2.reuse, 0x6000, RZ ;  /* 0x0000600002107810 */ /* 0x040fe40007f7e0ff */
[-C--:B------:R-:W-:Y:S02]  /*0610*/  IADD3.X R5, PT, PT, RZ, R3.reuse, RZ, P4, !PT ;  /* 0x00000003ff057210 */ /* 0x080fe400027fe4ff */
[-C--:B------:R-:W-:Y:S02]  /*0620*/  IADD3.X R15, PT, PT, RZ, R3.reuse, RZ, P5, !PT ;  /* 0x00000003ff0f7210 */ /* 0x080fe40002ffe4ff */
[----:B------:R-:W-:Y:S01]  /*0630*/  IADD3.X R17, PT, PT, RZ, R3, RZ, P3, !PT ;  /* 0x00000003ff117210 */ /* 0x000fe20001ffe4ff */
[----:B------:R1:W-:Y:S01]  /*0640*/  LDGSTS.E.LTC128B [R45+0x4400], desc[UR6][R4.64] ;  /* 0x04400000042d7fae */ /* 0x0003e2000b9a1206 */
[C---:B------:R-:W-:Y:S02]  /*0650*/  IADD3 R26, P0, PT, R2.reuse, 0x8000, RZ ;  /* 0x00008000021a7810 */ /* 0x040fe40007f1e0ff */
[C---:B------:R-:W-:Y:S01]  /*0660*/  IADD3 R28, P1, PT, R2.reuse, 0xa000, RZ ;  /* 0x0000a000021c7810 */ /* 0x040fe20007f3e0ff */
[----:B------:R-:W-:Y:S01]  /*0670*/  LDGSTS.E.LTC128B [R45+0x4800], desc[UR6][R14.64] ;  /* 0x048000000e2d7fae */ /* 0x000fe2000b9a1206 */
[----:B------:R-:W-:-:S02]  /*0680*/  IADD3 R30, P2, PT, R2, 0xc000, RZ ;  /* 0x0000c000021e7810 */ /* 0x000fc40007f5e0ff */
[C---:B--2---:R-:W-:Y:S01]  /*0690*/  IADD3 R6, P4, PT, R2.reuse, 0xe000, RZ ;  /* 0x0000e00002067810 */ /* 0x044fe20007f9e0ff */
[----:B------:R-:W-:Y:S01]  /*06a0*/  LDGSTS.E.LTC128B [R45+0x4c00], desc[UR6][R16.64] ;  /* 0x04c00000102d7fae */ /* 0x000fe2000b9a1206 */
[-C--:B------:R-:W-:Y:S02]  /*06b0*/  IADD3.X R27, PT, PT, RZ, R3.reuse, RZ, P0, !PT ;  /* 0x00000003ff1b7210 */ /* 0x080fe400007fe4ff */
[-C--:B------:R-:W-:Y:S01]  /*06c0*/  IADD3.X R29, PT, PT, RZ, R3.reuse, RZ, P1, !PT ;  /* 0x00000003ff1d7210 */ /* 0x080fe20000ffe4ff */
[----:B------:R-:W0:Y:S01]  /*06d0*/  LDGDEPBAR ;  /* 0x00000000000079af */ /* 0x000e220000000000 */
[-C--:B------:R-:W-:Y:S02]  /*06e0*/  IADD3.X R31, PT, PT, RZ, R3.reuse, RZ, P2, !PT ;  /* 0x00000003ff1f7210 */ /* 0x080fe400017fe4ff */
[----:B------:R-:W-:Y:S01]  /*06f0*/  IADD3.X R7, PT, PT, RZ, R3, RZ, P4, !PT ;  /* 0x00000003ff077210 */ /* 0x000fe200027fe4ff */
[----:B------:R-:W-:Y:S01]  /*0700*/  LDGSTS.E.LTC128B [R45+0x1000], desc[UR6][R18.64] ;  /* 0x01000000122d7fae */ /* 0x000fe2000b9a1206 */
[----:B---3--:R-:W-:-:S02]  /*0710*/  IADD3 R10, P5, PT, R2, 0x10000, RZ ;  /* 0x00010000020a7810 */ /* 0x008fc40007fbe0ff */
[C---:B----4-:R-:W-:Y:S01]  /*0720*/  IADD3 R12, P3, PT, R2.reuse, 0x12000, RZ ;  /* 0x00012000020c7810 */ /* 0x050fe20007f7e0ff */
[----:B------:R-:W-:Y:S01]  /*0730*/  LDGSTS.E.LTC128B [R45+0x1400], desc[UR6][R20.64] ;  /* 0x01400000142d7fae */ /* 0x000fe2000b9a1206 */
[C---:B------:R-:W-:Y:S02]  /*0740*/  IADD3 R40, P0, PT, R2.reuse, 0x14000, RZ ;  /* 0x0001400002287810 */ /* 0x040fe40007f1e0ff */
[----:B------:R-:W-:Y:S01]  /*0750*/  IADD3 R42, P1, PT, R2, 0x16000, RZ ;  /* 0x00016000022a7810 */ /* 0x000fe20007f3e0ff */
[----:B------:R-:W-:Y:S01]  /*0760*/  LDGSTS.E.LTC128B [R45+0x1800], desc[UR6][R22.64] ;  /* 0x01800000162d7fae */ /* 0x000fe2000b9a1206 */
[-C--:B------:R-:W-:Y:S02]  /*0770*/  IADD3.X R11, PT, PT, RZ, R3.reuse, RZ, P5, !PT ;  /* 0x00000003ff0b7210 */ /* 0x080fe40002ffe4ff */
[-C--:B------:R-:W-:Y:S01]  /*0780*/  IADD3.X R13, PT, PT, RZ, R3.reuse, RZ, P3, !PT ;  /* 0x00000003ff0d7210 */ /* 0x080fe20001ffe4ff */
[----:B------:R-:W-:Y:S01]  /*0790*/  LDGSTS.E.LTC128B [R45+0x1c00], desc[UR6][R24.64] ;  /* 0x01c00000182d7fae */ /* 0x000fe2000b9a1206 */
[----:B------:R-:W-:-:S02]  /*07a0*/  IADD3.X R41, PT, PT, RZ, R3, RZ, P0, !PT ;  /* 0x00000003ff297210 */ /* 0x000fc400007fe4ff */
[----:B------:R-:W-:Y:S01]  /*07b0*/  IADD3.X R43, PT, PT, RZ, R3, RZ, P1, !PT ;  /* 0x00000003ff2b7210 */ /* 0x000fe20000ffe4ff */
[----:B------:R-:W-:Y:S01]  /*07c0*/  LDGSTS.E.LTC128B [R45+0x5000], desc[UR6][R26.64] ;  /* 0x050000001a2d7fae */ /* 0x000fe2000b9a1206 */
[----:B-1----:R-:W-:Y:S02]  /*07d0*/  SHF.R.U32.HI R5, RZ, 0x5, R47 ;  /* 0x00000005ff057819 */ /* 0x002fe4000001162f */
[----:B------:R-:W-:Y:S01]  /*07e0*/  MOV R120, RZ ;  /* 0x000000ff00787202 */ /* 0x000fe20000000f00 */
[----:B------:R-:W-:Y:S04]  /*07f0*/  LDGSTS.E.LTC128B [R45+0x5400], desc[UR6][R28.64] ;  /* 0x054000001c2d7fae */ /* 0x000fe8000b9a1206 */
[----:B------:R-:W-:Y:S04]  /*0800*/  LDGSTS.E.LTC128B [R45+0x5800], desc[UR6][R30.64] ;  /* 0x058000001e2d7fae */ /* 0x000fe8000b9a1206 */
[----:B------:R1:W-:Y:S04]  /*0810*/  LDGSTS.E.LTC128B [R45+0x5c00], desc[UR6][R6.64] ;  /* 0x05c00000062d7fae */ /* 0x0003e8000b9a1206 */
[----:B------:R-:W0:Y:S04]  /*0820*/  LDGDEPBAR ;  /* 0x00000000000079af */ /* 0x000e280000000000 */
[----:B------:R-:W-:Y:S04]  /*0830*/  LDGSTS.E.LTC128B [R45+0x2000], desc[UR6][R32.64] ;  /* 0x02000000202d7fae */ /* 0x000fe8000b9a1206 */
[----:B------:R-:W-:Y:S01]  /*0840*/  LDGSTS.E.LTC128B [R45+0x2400], desc[UR6][R34.64] ;  /* 0x02400000222d7fae */ /* 0x000fe2000b9a1206 */
[----:B-1----:R-:W-:Y:S01]  /*0850*/  HFMA2 R7, -RZ, RZ, 0, 0 ;  /* 0x00000000ff077431 */ /* 0x002fe200000001ff */
[----:B------:R-:W-:-:S02]  /*0860*/  MOV R6, 0x3 ;  /* 0x0000000300067802 */ /* 0x000fc40000000f00 */
[----:B------:R-:W-:Y:S04]  /*0870*/  LDGSTS.E.LTC128B [R45+0x2800], desc[UR6][R36.64] ;  /* 0x02800000242d7fae */ /* 0x000fe8000b9a1206 */
[----:B------:R-:W-:Y:S04]  /*0880*/  LDGSTS.E.LTC128B [R45+0x2c00], desc[UR6][R38.64] ;  /* 0x02c00000262d7fae */ /* 0x000fe8000b9a1206 */
[----:B------:R1:W-:Y:S04]  /*0890*/  LDGSTS.E.LTC128B [R45+0x6000], desc[UR6][R10.64] ;  /* 0x060000000a2d7fae */ /* 0x0003e8000b9a1206 */
[----:B------:R-:W-:Y:S04]  /*08a0*/  LDGSTS.E.LTC128B [R45+0x6400], desc[UR6][R12.64] ;  /* 0x064000000c2d7fae */ /* 0x000fe8000b9a1206 */
[----:B------:R2:W-:Y:S04]  /*08b0*/  LDGSTS.E.LTC128B [R45+0x6800], desc[UR6][R40.64] ;  /* 0x06800000282d7fae */ /* 0x0005e8000b9a1206 */
[----:B------:R3:W-:Y:S01]  /*08c0*/  LDGSTS.E.LTC128B [R45+0x6c00], desc[UR6][R42.64] ;  /* 0x06c000002a2d7fae */ /* 0x0007e2000b9a1206 */
[----:B-1----:R-:W-:-:S03]  /*08d0*/  HFMA2 R11, -RZ, RZ, 0, 0 ;  /* 0x00000000ff0b7431 */ /* 0x002fc600000001ff */
[----:B------:R-:W0:Y:S04]  /*08e0*/  LDGDEPBAR ;  /* 0x00000000000079af */ /* 0x000e280000000000 */
[----:B------:R-:W1:Y:S01]  /*08f0*/  SHFL.IDX PT, R5, R5, RZ, 0x1f ;  /* 0x00001fff05057589 */ /* 0x000e6200000e0000 */
[----:B--2---:R-:W-:Y:S02]  /*0900*/  CS2R R40, SRZ ;  /* 0x0000000000287805 */ /* 0x004fe4000001ff00 */
[----:B---3--:R-:W-:Y:S02]  /*0910*/  MOV R42, RZ ;  /* 0x000000ff002a7202 */ /* 0x008fe40000000f00 */
[----:B------:R-:W-:Y:S01]  /*0920*/  CS2R R44, SRZ ;  /* 0x00000000002c7805 */ /* 0x000fe2000001ff00 */
[----:B------:R-:W-:-:S04]  /*0930*/  DEPBAR.LE SB0, 0x2 ;  /* 0x000080800000791a */ /* 0x000fc80000000000 */
[----:B-1----:R-:W-:-:S04]  /*0940*/  SHF.R.S32.HI R0, RZ, 0x1f, R5 ;  /* 0x0000001fff007819 */ /* 0x002fc80000011405 */
[----:B------:R-:W-:-:S04]  /*0950*/  LEA.HI R0, R0, R5, RZ, 0x2 ;  /* 0x0000000500007211 */ /* 0x000fc800078f10ff */
[----:B------:R-:W-:Y:S02]  /*0960*/  LOP3.LUT R2, R0, 0xfffffffc, RZ, 0xc0, !PT ;  /* 0xfffffffc00027812 */ /* 0x000fe400078ec0ff */
[----:B------:R-:W-:Y:S02]  /*0970*/  SHF.R.S32.HI R4, RZ, 0x2, R0 ;  /* 0x00000002ff047819 */ /* 0x000fe40000011400 */
[----:B------:R-:W-:Y:S02]  /*0980*/  IADD3 R3, PT, PT, R5, -R2, RZ ;  /* 0x8000000205037210 */ /* 0x000fe40007ffe0ff */
[C---:B------:R-:W-:Y:S01]  /*0990*/  LEA R0, R4.reuse, R53, 0x8 ;  /* 0x0000003504007211 */ /* 0x040fe200078e40ff */
[----:B------:R-:W-:Y:S01]  /*09a0*/  BAR.SYNC.DEFER_BLOCKING 0x0 ;  /* 0x0000000000007b1d */ /* 0x000fe20000010000 */
[----:B------:R-:W-:Y:S02]  /*09b0*/  LEA R90, R3, R90, 0x7 ;  /* 0x0000005a035a7211 */ /* 0x000fe400078e38ff */
[----:B------:R-:W-:-:S03]  /*09c0*/  SHF.L.U32 R2, R4, 0x4, RZ ;  /* 0x0000000404027819 */ /* 0x000fc600000006ff */
[----:B------:R1:W2:Y:S04]  /*09d0*/  LDS.128 R36, [R0+0x4000] ;  /* 0x0040000000247984 */ /* 0x0002a80000000c00 */
[----:B------:R1:W3:Y:S04]  /*09e0*/  LDS.128 R16, [R0+0x4080] ;  /* 0x0040800000107984 */ /* 0x0002e80000000c00 */
[----:B------:R1:W4:Y:S04]  /*09f0*/  LDS.128 R12, [R90] ;  /* 0x000000005a0c7984 */ /* 0x0003280000000c00 */
[----:B------:R1:W5:Y:S02]  /*0a00*/  LDS.128 R32, [R90+0x40] ;  /* 0x000040005a207984 */ /* 0x0003640000000c00 */
.L_x_4:
[C---:B------:R-:W-:Y:S01]  /*0a10*/  LEA R10, R7.reuse, R4, 0x4 ;  /* 0x00000004070a7211 */ /* 0x040fe200078e20ff */
[C---:B--2345:R-:W-:Y:S01]  /*0a20*/  FFMA R97, R16.reuse, R12, R97 ;  /* 0x0000000c10617223 */ /* 0x07cfe20000000061 */
[----:B-1----:R-:W-:Y:S01]  /*0a30*/  LEA R0, R7, R90, 0xc ;  /* 0x0000005a07007211 */ /* 0x002fe200078e60ff */
[----:B------:R-:W-:Y:S01]  /*0a40*/  FFMA R100, R16, R13, R100 ;  /* 0x0000000d10647223 */ /* 0x000fe20000000064 */
[----:B------:R-:W-:Y:S01]  /*0a50*/  SHF.L.U32 R10, R10, 0x4, RZ ;  /* 0x000000040a0a7819 */ /* 0x000fe200000006ff */
[C---:B------:R-:W-:Y:S01]  /*0a60*/  FFMA R103, R16.reuse, R14, R103 ;  /* 0x0000000e10677223 */ /* 0x040fe20000000067 */
[----:B------:R-:W-:Y:S01]  /*0a70*/  FFMA R102, R16, R15, R102 ;  /* 0x0000000f10667223 */ /* 0x000fe20000000066 */
[----:B------:R-:W-:Y:S01]  /*0a80*/  LDS.128 R24, [R0+0x200] ;  /* 0x0002000000187984 */ /* 0x000fe20000000c00 */
[----:B------:R-:W-:Y:S01]  /*0a90*/  LEA R53, R10, R53, 0x4 ;  /* 0x000000350a357211 */ /* 0x000fe200078e20ff */
[C---:B-----5:R-:W-:Y:S01]  /*0aa0*/  FFMA R105, R16.reuse, R32, R105 ;  /* 0x0000002010697223 */ /* 0x060fe20000000069 */
[C---:B------:R-:W-:Y:S01]  /*0ab0*/  FFMA R104, R16.reuse, R33, R104 ;  /* 0x0000002110687223 */ /* 0x040fe20000000068 */
[----:B------:R-:W-:Y:S01]  /*0ac0*/  LDS.128 R28, [R0+0x240] ;  /* 0x00024000001c7984 */ /* 0x000fe20000000c00 */
[C---:B------:R-:W-:Y:S01]  /*0ad0*/  FFMA R107, R16.reuse, R34, R107 ;  /* 0x00000022106b7223 */ /* 0x040fe2000000006b */
[----:B------:R-:W-:Y:S01]  /*0ae0*/  FFMA R106, R16, R35, R106 ;  /* 0x00000023106a7223 */ /* 0x000fe2000000006a */
[C---:B------:R-:W-:Y:S01]  /*0af0*/  FFMA R101, R17.reuse, R12, R46 ;  /* 0x0000000c11657223 */ /* 0x040fe2000000002e */
[----:B------:R-:W1:Y:S01]  /*0b00*/  LDS.128 R20, [R53+0x4200] ;  /* 0x0042000035147984 */ /* 0x000e620000000c00 */
[C---:B------:R-:W-:Y:S01]  /*0b10*/  FFMA R98, R17.reuse, R13, R98 ;  /* 0x0000000d11627223 */ /* 0x040fe20000000062 */
[C---:B------:R-:W-:Y:S01]  /*0b20*/  FFMA R99, R17.reuse, R14, R99 ;  /* 0x0000000e11637223 */ /* 0x040fe20000000063 */
[C---:B------:R-:W-:Y:S01]  /*0b30*/  FFMA R42, R17.reuse, R15, R42 ;  /* 0x0000000f112a7223 */ /* 0x040fe2000000002a */
[C---:B------:R-:W-:Y:S01]  /*0b40*/  FFMA R95, R17.reuse, R32, R95 ;  /* 0x00000020115f7223 */ /* 0x040fe2000000005f */
[C---:B------:R-:W-:Y:S01]  /*0b50*/  FFMA R86, R17.reuse, R33, R86 ;  /* 0x0000002111567223 */ /* 0x040fe20000000056 */
[CC--:B------:R-:W-:Y:S01]  /*0b60*/  FFMA R41, R17.reuse, R34.reuse, R41 ;  /* 0x0000002211297223 */ /* 0x0c0fe20000000029 */
[-C--:B------:R-:W-:Y:S01]  /*0b70*/  FFMA R40, R17, R35.reuse, R40 ;  /* 0x0000002311287223 */ /* 0x080fe20000000028 */
[CC--:B------:R-:W-:Y:S01]  /*0b80*/  FFMA R11, R18.reuse, R34.reuse, R11 ;  /* 0x00000022120b7223 */ /* 0x0c0fe2000000000b */
[C---:B------:R-:W-:Y:S01]  /*0b90*/  FFMA R10, R19.reuse, R34, R44 ;  /* 0x00000022130a7223 */ /* 0x040fe2000000002c */
        /* <DEDUP_REMOVED lines=11> */
[-C--:B------:R-:W-:Y:S01]  /*0c50*/  FFMA R56, R18, R13.reuse, R56 ;  /* 0x0000000d12387223 */ /* 0x080fe20000000038 */
[CC--:B------:R-:W-:Y:S01]  /*0c60*/  FFMA R51, R19.reuse, R12.reuse, R51 ;  /* 0x0000000c13337223 */ /* 0x0c0fe20000000033 */
[-C--:B------:R-:W-:Y:S01]  /*0c70*/  FFMA R58, R19, R13.reuse, R58 ;  /* 0x0000000d133a7223 */ /* 0x080fe2000000003a */
[----:B------:R-:W-:Y:S01]  /*0c80*/  ISETP.GE.AND P0, PT, R8, 0x1, PT ;  /* 0x000000010800780c */ /* 0x000fe20003f06270 */
[----:B------:R3:W4:Y:S01]  /*0c90*/  LDS.128 R16, [R53+0x4280] ;  /* 0x0042800035107984 */ /* 0x0007220000000c00 */
[C---:B--2---:R-:W-:Y:S01]  /*0ca0*/  FFMA R55, R36.reuse, R12, R55 ;  /* 0x0000000c24377223 */ /* 0x044fe20000000037 */
[C---:B------:R-:W-:Y:S01]  /*0cb0*/  FFMA R60, R36.reuse, R13, R60 ;  /* 0x0000000d243c7223 */ /* 0x040fe2000000003c */
[C---:B------:R-:W-:Y:S01]  /*0cc0*/  FFMA R57, R36.reuse, R14, R57 ;  /* 0x0000000e24397223 */ /* 0x040fe20000000039 */
[C---:B------:R-:W-:Y:S01]  /*0cd0*/  FFMA R62, R36.reuse, R15, R62 ;  /* 0x0000000f243e7223 */ /* 0x040fe2000000003e */
[C---:B------:R-:W-:Y:S01]  /*0ce0*/  FFMA R59, R36.reuse, R32, R59 ;  /* 0x00000020243b7223 */ /* 0x040fe2000000003b */
[C---:B------:R-:W-:Y:S01]  /*0cf0*/  FFMA R64, R36.reuse, R33, R64 ;  /* 0x0000002124407223 */ /* 0x040fe20000000040 */
[C---:B------:R-:W-:Y:S01]  /*0d00*/  FFMA R61, R36.reuse, R34, R61 ;  /* 0x00000022243d7223 */ /* 0x040fe2000000003d */
[----:B------:R-:W-:Y:S01]  /*0d10*/  FFMA R66, R36, R35, R66 ;  /* 0x0000002324427223 */ /* 0x000fe20000000042 */
[C---:B------:R-:W-:Y:S01]  /*0d20*/  FFMA R63, R37.reuse, R12, R118 ;  /* 0x0000000c253f7223 */ /* 0x040fe20000000076 */
[C---:B------:R-:W-:Y:S01]  /*0d30*/  FFMA R68, R37.reuse, R13, R68 ;  /* 0x0000000d25447223 */ /* 0x040fe20000000044 */
[C---:B------:R-:W-:Y:S01]  /*0d40*/  FFMA R65, R37.reuse, R14, R65 ;  /* 0x0000000e25417223 */ /* 0x040fe20000000041 */
[C---:B------:R-:W-:Y:S01]  /*0d50*/  FFMA R70, R37.reuse, R15, R70 ;  /* 0x0000000f25467223 */ /* 0x040fe20000000046 */
[C---:B------:R-:W-:Y:S01]  /*0d60*/  FFMA R67, R37.reuse, R32, R67 ;  /* 0x0000002025437223 */ /* 0x040fe20000000043 */
[C---:B------:R-:W-:Y:S01]  /*0d70*/  FFMA R72, R37.reuse, R33, R72 ;  /* 0x0000002125487223 */ /* 0x040fe20000000048 */
[CC--:B------:R-:W-:Y:S01]  /*0d80*/  FFMA R69, R37.reuse, R34.reuse, R69 ;  /* 0x0000002225457223 */ /* 0x0c0fe20000000045 */
[-C--:B------:R-:W-:Y:S01]  /*0d90*/  FFMA R80, R37, R35.reuse, R80 ;  /* 0x0000002325507223 */ /* 0x080fe20000000050 */
[C---:B------:R-:W-:Y:S01]  /*0da0*/  FFMA R77, R38.reuse, R34, R77 ;  /* 0x00000022264d7223 */ /* 0x040fe2000000004d */
        /* <DEDUP_REMOVED lines=15> */
[-C--:B-1----:R-:W-:Y:S01]  /*0ea0*/  FFMA R55, R24, R20.reuse, R55 ;  /* 0x0000001418377223 */ /* 0x082fe20000000037 */
[-C--:B------:R-:W-:Y:S01]  /*0eb0*/  FFMA R60, R25, R20.reuse, R60 ;  /* 0x00000014193c7223 */ /* 0x080fe2000000003c */
[-C--:B------:R-:W-:Y:S01]  /*0ec0*/  FFMA R57, R26, R20.reuse, R57 ;  /* 0x000000141a397223 */ /* 0x080fe20000000039 */
[-C--:B------:R-:W-:Y:S01]  /*0ed0*/  FFMA R62, R27, R20.reuse, R62 ;  /* 0x000000141b3e7223 */ /* 0x080fe2000000003e */
[-C--:B------:R-:W-:Y:S01]  /*0ee0*/  FFMA R59, R28, R20.reuse, R59 ;  /* 0x000000141c3b7223 */ /* 0x080fe2000000003b */
[-C--:B------:R-:W-:Y:S01]  /*0ef0*/  FFMA R64, R29, R20.reuse, R64 ;  /* 0x000000141d407223 */ /* 0x080fe20000000040 */
[-C--:B------:R-:W-:Y:S01]  /*0f00*/  FFMA R61, R30, R20.reuse, R61 ;  /* 0x000000141e3d7223 */ /* 0x080fe2000000003d */
[----:B------:R-:W-:Y:S01]  /*0f10*/  FFMA R66, R31, R20, R66 ;  /* 0x000000141f427223 */ /* 0x000fe20000000042 */
[-C--:B------:R-:W-:Y:S01]  /*0f20*/  FFMA R63, R24, R21.reuse, R63 ;  /* 0x00000015183f7223 */ /* 0x080fe2000000003f */
[-C--:B------:R-:W-:Y:S01]  /*0f30*/  FFMA R68, R25, R21.reuse, R68 ;  /* 0x0000001519447223 */ /* 0x080fe20000000044 */
[-C--:B------:R-:W-:Y:S01]  /*0f40*/  FFMA R65, R26, R21.reuse, R65 ;  /* 0x000000151a417223 */ /* 0x080fe20000000041 */
[-C--:B------:R-:W-:Y:S01]  /*0f50*/  FFMA R70, R27, R21.reuse, R70 ;  /* 0x000000151b467223 */ /* 0x080fe20000000046 */
[-C--:B------:R-:W-:Y:S01]  /*0f60*/  FFMA R67, R28, R21.reuse, R67 ;  /* 0x000000151c437223 */ /* 0x080fe20000000043 */
[-C--:B------:R-:W-:Y:S01]  /*0f70*/  FFMA R72, R29, R21.reuse, R72 ;  /* 0x000000151d487223 */ /* 0x080fe20000000048 */
[CC--:B------:R-:W-:Y:S01]  /*0f80*/  FFMA R69, R30.reuse, R21.reuse, R69 ;  /* 0x000000151e457223 */ /* 0x0c0fe20000000045 */
[C---:B------:R-:W-:Y:S01]  /*0f90*/  FFMA R80, R31.reuse, R21, R80 ;  /* 0x000000151f507223 */ /* 0x040fe20000000050 */
[-C--:B------:R-:W-:Y:S01]  /*0fa0*/  FFMA R77, R30, R22.reuse, R77 ;  /* 0x000000161e4d7223 */ /* 0x080fe2000000004d */
        /* <DEDUP_REMOVED lines=11> */
[----:B------:R-:W-:Y:S01]  /*1060*/  FFMA R91, R26, R23, R91 ;  /* 0x000000171a5b7223 */ /* 0x000fe2000000005b */
[----:B---34-:R-:W-:Y:S06]  /*1070*/  @!P0 BRA `(.L_x_0) ;  /* 0x0000000000788947 */ /* 0x018fec0003800000 */
[----:B------:R-:W1:Y:S01]  /*1080*/  S2R R20, SR_CTAID.X ;  /* 0x0000000000147919 */ /* 0x000e620000002500 */
[----:B------:R-:W2:Y:S01]  /*1090*/  S2UR UR5, SR_CgaCtaId ;  /* 0x00000000000579c3 */ /* 0x000ea20000008800 */
[----:B------:R-:W-:Y:S01]  /*10a0*/  UMOV UR4, 0x400 ;  /* 0x0000040000047882 */ /* 0x000fe20000000000 */
[----:B------:R-:W3:Y:S06]  /*10b0*/  S2R R22, SR_TID.X ;  /* 0x0000000000167919 */ /* 0x000eec0000002100 */
[----:B------:R-:W4:Y:S08]  /*10c0*/  LDC.64 R14, c[0x0][0x380] ;  /* 0x0000e000ff0e7b82 */ /* 0x000f300000000a00 */
[----:B------:R-:W5:Y:S01]  /*10d0*/  LDC.64 R12, c[0x0][0x388] ;  /* 0x0000e200ff0c7b82 */ /* 0x000f620000000a00 */
[----:B--2---:R-:W-:Y:S01]  /*10e0*/  ULEA UR4, UR5, UR4, 0x18 ;  /* 0x0000000405047291 */ /* 0x004fe2000f8ec0ff */
[----:B-1----:R-:W-:-:S02]  /*10f0*/  SHF.L.U32 R21, R20, 0x4, RZ ;  /* 0x0000000414157819 */ /* 0x002fc400000006ff */
[----:B------:R-:W-:Y:S02]  /*1100*/  SHF.L.U32 R32, R20, 0x7, RZ ;  /* 0x0000000714207819 */ /* 0x000fe400000006ff */
[----:B---3--:R-:W-:Y:S02]  /*1110*/  SHF.L.U32 R20, R22, 0x3, RZ ;  /* 0x0000000316147819 */ /* 0x008fe400000006ff */
[----:B------:R-:W-:Y:S02]  /*1120*/  LOP3.LUT R21, R21, 0x7fffff80, RZ, 0xc0, !PT ;  /* 0x7fffff8015157812 */ /* 0x000fe400078ec0ff */
[----:B------:R-:W-:Y:S02]  /*1130*/  LOP3.LUT R33, R32, 0x380, RZ, 0xc0, !PT ;  /* 0x0000038020217812 */ /* 0x000fe400078ec0ff */
[----:B------:R-:W-:Y:S02]  /*1140*/  LOP3.LUT R20, R20, 0x1c00, RZ, 0xc0, !PT ;  /* 0x00001c0014147812 */ /* 0x000fe400078ec0ff */
[----:B------:R-:W-:-:S02]  /*1150*/  LOP3.LUT R21, R21, 0x7f, R22, 0xf8, !PT ;  /* 0x0000007f15157812 */ /* 0x000fc400078ef816 */
[----:B------:R-:W-:Y:S02]  /*1160*/  LOP3.LUT R35, R33, 0x7f, R22, 0xf8, !PT ;  /* 0x0000007f21237812 */ /* 0x000fe400078ef816 */
[-C--:B------:R-:W-:Y:S02]  /*1170*/  IADD3 R33, PT, PT, R21, R20.reuse, RZ ;  /* 0x0000001415217210 */ /* 0x080fe40007ffe0ff */
[----:B------:R-:W-:Y:S02]  /*1180*/  LOP3.LUT R35, R35, R20, RZ, 0xfc, !PT ;  /* 0x0000001423237212 */ /* 0x000fe400078efcff */
[----:B------:R-:W-:Y:S01]  /*1190*/  MOV R21, 0xffffe000 ;  /* 0xffffe00000157802 */ /* 0x000fe20000000f00 */
[----:B----4-:R-:W-:Y:S01]  /*11a0*/  IMAD.WIDE.U32 R14, R33, 0x4, R14 ;  /* 0x00000004210e7825 */ /* 0x010fe200078e000e */
[----:B------:R-:W-:-:S03]  /*11b0*/  LEA R33, R22, UR4, 0x2 ;  /* 0x0000000416217c11 */ /* 0x000fc6000f8e10ff */
[----:B-----5:R-:W-:Y:S01]  /*11c0*/  IMAD.WIDE.U32 R12, R35, 0x4, R12 ;  /* 0x00000004230c7825 */ /* 0x020fe200078e000c */
[----:B------:R-:W-:-:S03]  /*11d0*/  LEA R33, R6, R33, 0xc ;  /* 0x0000002106217211 */ /* 0x000fc600078e60ff */
[----:B------:R-:W-:-:S04]  /*11e0*/  IMAD R21, R8, R21, 0x100000 ;  /* 0x0010000008157424 */ /* 0x000fc800078e0215 */
[----:B------:R-:W-:-:S04]  /*11f0*/  IMAD.WIDE R14, R21, 0x4, R14 ;  /* 0x00000004150e7825 */ /* 0x000fc800078e020e */
[----:B------:R-:W-:Y:S01]  /*1200*/  IMAD.WIDE R12, R21, 0x4, R12 ;  /* 0x00000004150c7825 */ /* 0x000fe200078e020c */
[----:B------:R-:W-:Y:S01]  /*1210*/  @!PT LDS RZ, [RZ] ;  /* 0x00000000fffff984 */ /* 0x000fe20000000800 */
[----:B------:R-:W-:Y:S01]  /*1220*/  @!PT LDS RZ, [RZ] ;  /* 0x00000000fffff984 */ /* 0x000fe20000000800 */
[----:B------:R-:W-:Y:S01]  /*1230*/  @!PT LDS RZ, [RZ] ;  /* 0x00000000fffff984 */ /* 0x000fe20000000800 */
[----:B------:R1:W-:Y:S04]  /*1240*/  LDGSTS.E.LTC128B [R33], desc[UR6][R14.64] ;  /* 0x000000000e217fae */ /* 0x0003e8000b9a1206 */
[----:B------:R1:W-:Y:S02]  /*1250*/  LDGSTS.E.LTC128B [R33+0x4000], desc[UR6][R12.64] ;  /* 0x040000000c217fae */ /* 0x0003e4000b9a1206 */
.L_x_0:
[----:B------:R-:W-:Y:S01]  /*1260*/  LDS.128 R36, [R0+0x400] ;  /* 0x0004000000247984 */ /* 0x000fe20000000c00 */
[-C--:B------:R-:W-:Y:S01]  /*1270*/  FFMA R97, R24, R16.reuse, R97 ;  /* 0x0000001018617223 */ /* 0x080fe20000000061 */
[-C--:B------:R-:W-:Y:S01]  /*1280*/  FFMA R100, R25, R16.reuse, R100 ;  /* 0x0000001019647223 */ /* 0x080fe20000000064 */
[-C--:B------:R-:W-:Y:S01]  /*1290*/  FFMA R103, R26, R16.reuse, R103 ;  /* 0x000000101a677223 */ /* 0x080fe20000000067 */
[----:B-1----:R-:W1:Y:S01]  /*12a0*/  LDS.128 R12, [R53+0x4400] ;  /* 0x00440000350c7984 */ /* 0x002e620000000c00 */
[-C--:B------:R-:W-:Y:S01]  /*12b0*/  FFMA R102, R27, R16.reuse, R102 ;  /* 0x000000101b667223 */ /* 0x080fe20000000066 */
[-C--:B------:R-:W-:Y:S01]  /*12c0*/  FFMA R105, R28, R16.reuse, R105 ;  /* 0x000000101c697223 */ /* 0x080fe20000000069 */
[-C--:B------:R-:W-:Y:S01]  /*12d0*/  FFMA R104, R29, R16.reuse, R104 ;  /* 0x000000101d687223 */ /* 0x080fe20000000068 */
[----:B------:R-:W2:Y:S01]  /*12e0*/  LDS.128 R32, [R0+0x440] ;  /* 0x0004400000207984 */ /* 0x000ea20000000c00 */
[CC--:B------:R-:W-:Y:S01]  /*12f0*/  FFMA R107, R30.reuse, R16.reuse, R107 ;  /* 0x000000101e6b7223 */ /* 0x0c0fe2000000006b */
[----:B------:R-:W-:Y:S01]  /*1300*/  FFMA R106, R31, R16, R106 ;  /* 0x000000101f6a7223 */ /* 0x000fe2000000006a */
[-C--:B------:R-:W-:Y:S01]  /*1310*/  FFMA R16, R27, R17.reuse, R42 ;  /* 0x000000111b107223 */ /* 0x080fe2000000002a */
[CC--:B------:R-:W-:Y:S01]  /*1320*/  FFMA R21, R30.reuse, R17.reuse, R41 ;  /* 0x000000111e157223 */ /* 0x0c0fe20000000029 */
[----:B------:R-:W-:Y:S01]  /*1330*/  FFMA R20, R31, R17, R40 ;  /* 0x000000111f147223 */ /* 0x000fe20000000028 */
[----:B------:R-:W-:Y:S01]  /*1340*/  FFMA R22, R30, R19, R10 ;  /* 0x000000131e167223 */ /* 0x000fe2000000000a */
[----:B------:R3:W4:Y:S01]  /*1350*/  LDS.128 R40, [R53+0x4480] ;  /* 0x0044800035287984 */ /* 0x0007220000000c00 */
[----:B------:R-:W5:Y:S01]  /*1360*/  S2UR UR5, SR_CgaCtaId ;  /* 0x00000000000579c3 */ /* 0x000f620000008800 */
[----:B------:R-:W-:Y:S01]  /*1370*/  UMOV UR4, 0x400 ;  /* 0x0000040000047882 */ /* 0x000fe20000000000 */
[-C--:B------:R-:W-:Y:S01]  /*1380*/  FFMA R94, R27, R23.reuse, R94 ;  /* 0x000000171b5e7223 */ /* 0x080fe2000000005e */
[----:B------:R-:W3:Y:S01]  /*1390*/  S2R R10, SR_TID.X ;  /* 0x00000000000a7919 */ /* 0x000ee20000002100 */
[-C--:B------:R-:W-:Y:S01]  /*13a0*/  FFMA R93, R24, R23.reuse, R93 ;  /* 0x00000017185d7223 */ /* 0x080fe2000000005d */
[C---:B------:R-:W-:Y:S01]  /*13b0*/  FFMA R96, R25.reuse, R23, R96 ;  /* 0x0000001719607223 */ /* 0x040fe20000000060 */
[-C--:B------:R-:W-:Y:S01]  /*13c0*/  FFMA R23, R30, R18.reuse, R11 ;  /* 0x000000121e177223 */ /* 0x080fe2000000000b */
[-C--:B------:R-:W-:Y:S01]  /*13d0*/  FFMA R101, R24, R17.reuse, R101 ;  /* 0x0000001118657223 */ /* 0x080fe20000000065 */
[-C--:B------:R-:W-:Y:S01]  /*13e0*/  FFMA R98, R25, R17.reuse, R98 ;  /* 0x0000001119627223 */ /* 0x080fe20000000062 */
[-C--:B------:R-:W-:Y:S01]  /*13f0*/  FFMA R99, R26, R17.reuse, R99 ;  /* 0x000000111a637223 */ /* 0x080fe20000000063 */
[CC--:B------:R-:W-:Y:S01]  /*1400*/  FFMA R95, R28.reuse, R17.reuse, R95 ;  /* 0x000000111c5f7223 */ /* 0x0c0fe2000000005f */
[----:B------:R-:W-:Y:S01]  /*1410*/  FFMA R86, R29, R17, R86 ;  /* 0x000000111d567223 */ /* 0x000fe20000000056 */
[CC--:B------:R-:W-:Y:S01]  /*1420*/  FFMA R52, R31.reuse, R18.reuse, R52 ;  /* 0x000000121f347223 */ /* 0x0c0fe20000000034 */
[-C--:B------:R-:W-:Y:S01]  /*1430*/  FFMA R74, R31, R19.reuse, R74 ;  /* 0x000000131f4a7223 */ /* 0x080fe2000000004a */
        /* <DEDUP_REMOVED lines=9> */
[C---:B------:R-:W-:Y:S01]  /*14d0*/  FFMA R56, R25.reuse, R18, R56 ;  /* 0x0000001219387223 */ /* 0x040fe20000000038 */
[----:B-----5:R-:W-:Y:S01]  /*14e0*/  ULEA UR4, UR5, UR4, 0x18 ;  /* 0x0000000405047291 */ /* 0x020fe2000f8ec0ff */
[-C--:B------:R-:W-:Y:S01]  /*14f0*/  FFMA R51, R24, R19.reuse, R51 ;  /* 0x0000001318337223 */ /* 0x080fe20000000033 */
[----:B------:R-:W-:Y:S01]  /*1500*/  FFMA R58, R25, R19, R58 ;  /* 0x00000013193a7223 */ /* 0x000fe2000000003a */
[-C--:B-1----:R-:W-:Y:S01]  /*1510*/  FFMA R55, R36, R12.reuse, R55 ;  /* 0x0000000c24377223 */ /* 0x082fe20000000037 */
[-C--:B------:R-:W-:Y:S01]  /*1520*/  FFMA R60, R37, R12.reuse, R60 ;  /* 0x0000000c253c7223 */ /* 0x080fe2000000003c */
[-C--:B------:R-:W-:Y:S01]  /*1530*/  FFMA R57, R38, R12.reuse, R57 ;  /* 0x0000000c26397223 */ /* 0x080fe20000000039 */
[-C--:B------:R-:W-:Y:S01]  /*1540*/  FFMA R62, R39, R12.reuse, R62 ;  /* 0x0000000c273e7223 */ /* 0x080fe2000000003e */
[-C--:B--2---:R-:W-:Y:S01]  /*1550*/  FFMA R59, R32, R12.reuse, R59 ;  /* 0x0000000c203b7223 */ /* 0x084fe2000000003b */
        /* <DEDUP_REMOVED lines=21> */
[----:B------:R-:W-:Y:S01]  /*16b0*/  FFMA R89, R32, R15, R89 ;  /* 0x0000000f20597223 */ /* 0x000fe20000000059 */
[----:B---3--:R-:W-:Y:S01]  /*16c0*/  SHF.L.U32 R11, R10, 0x3, RZ ;  /* 0x000000030a0b7819 */ /* 0x008fe200000006ff */
[----:B----4-:R-:W-:Y:S06]  /*16d0*/  @!P0 BRA `(.L_x_1) ;  /* 0x0000000000648947 */ /* 0x010fec0003800000 */
[----:B------:R-:W1:Y:S01]  /*16e0*/  S2R R14, SR_CTAID.X ;  /* 0x00000000000e7919 */ /* 0x000e620000002500 */
[----:B------:R-:W2:Y:S08]  /*16f0*/  LDC.64 R18, c[0x0][0x380] ;  /* 0x0000e000ff127b82 */ /* 0x000eb00000000a00 */
[----:B------:R-:W3:Y:S01]  /*1700*/  LDC.64 R12, c[0x0][0x388] ;  /* 0x0000e200ff0c7b82 */ /* 0x000ee20000000a00 */
[----:B-1----:R-:W-:-:S02]  /*1710*/  SHF.L.U32 R17, R14, 0x4, RZ ;  /* 0x000000040e117819 */ /* 0x002fc400000006ff */
[----:B------:R-:W-:Y:S02]  /*1720*/  SHF.L.U32 R14, R14, 0x7, RZ ;  /* 0x000000070e0e7819 */ /* 0x000fe400000006ff */
[----:B------:R-:W-:Y:S02]  /*1730*/  LOP3.LUT R17, R17, 0x7fffff80, RZ, 0xc0, !PT ;  /* 0x7fffff8011117812 */ /* 0x000fe400078ec0ff */
[----:B------:R-:W-:Y:S02]  /*1740*/  LOP3.LUT R25, R14, 0x380, RZ, 0xc0, !PT ;  /* 0x000003800e197812 */ /* 0x000fe400078ec0ff */
[----:B------:R-:W-:Y:S02]  /*1750*/  LOP3.LUT R14, R11, 0x1c00, RZ, 0xc0, !PT ;  /* 0x00001c000b0e7812 */ /* 0x000fe400078ec0ff */
[--C-:B------:R-:W-:Y:S02]  /*1760*/  LOP3.LUT R17, R17, 0x7f, R10.reuse, 0xf8, !PT ;  /* 0x0000007f11117812 */ /* 0x100fe400078ef80a */
[----:B------:R-:W-:-:S02]  /*1770*/  LOP3.LUT R24, R25, 0x7f, R10, 0xf8, !PT ;  /* 0x0000007f19187812 */ /* 0x000fc400078ef80a */
[----:B------:R-:W-:Y:S02]  /*1780*/  IADD3 R25, PT, PT, R17, R14, RZ ;  /* 0x0000000e11197210 */ /* 0x000fe40007ffe0ff */
[----:B------:R-:W-:Y:S02]  /*1790*/  LOP3.LUT R27, R24, 0x1c00, R11, 0xf8, !PT ;  /* 0x00001c00181b7812 */ /* 0x000fe400078ef80b */
[----:B------:R-:W-:Y:S01]  /*17a0*/  MOV R17, 0xffffe000 ;  /* 0xffffe00000117802 */ /* 0x000fe20000000f00 */
[----:B--2---:R-:W-:Y:S01]  /*17b0*/  IMAD.WIDE.U32 R18, R25, 0x4, R18 ;  /* 0x0000000419127825 */ /* 0x004fe200078e0012 */
[----:B------:R-:W-:-:S03]  /*17c0*/  LEA R25, R10, UR4, 0x2 ;  /* 0x000000040a197c11 */ /* 0x000fc6000f8e10ff */
[----:B---3--:R-:W-:Y:S01]  /*17d0*/  IMAD.WIDE.U32 R12, R27, 0x4, R12 ;  /* 0x000000041b0c7825 */ /* 0x008fe200078e000c */
[----:B------:R-:W-:-:S03]  /*17e0*/  LEA R25, R6, R25, 0xc ;  /* 0x0000001906197211 */ /* 0x000fc600078e60ff */
[----:B------:R-:W-:-:S04]  /*17f0*/  IMAD R17, R8, R17, 0x100800 ;  /* 0x0010080008117424 */ /* 0x000fc800078e0211 */
[----:B------:R-:W-:-:S04]  /*1800*/  IMAD.WIDE R18, R17, 0x4, R18 ;  /* 0x0000000411127825 */ /* 0x000fc800078e0212 */
[----:B------:R-:W-:Y:S01]  /*1810*/  IMAD.WIDE R12, R17, 0x4, R12 ;  /* 0x00000004110c7825 */ /* 0x000fe200078e020c */
[----:B------:R-:W-:Y:S01]  /*1820*/  @!PT LDS RZ, [RZ] ;  /* 0x00000000fffff984 */ /* 0x000fe20000000800 */
[----:B------:R-:W-:Y:S01]  /*1830*/  @!PT LDS RZ, [RZ] ;  /* 0x00000000fffff984 */ /* 0x000fe20000000800 */
[----:B------:R-:W-:Y:S01]  /*1840*/  @!PT LDS RZ, [RZ] ;  /* 0x00000000fffff984 */ /* 0x000fe20000000800 */
[----:B------:R1:W-:Y:S04]  /*1850*/  LDGSTS.E.LTC128B [R25+0x400], desc[UR6][R18.64] ;  /* 0x0040000012197fae */ /* 0x0003e8000b9a1206 */
[----:B------:R1:W-:Y:S02]  /*1860*/  LDGSTS.E.LTC128B [R25+0x4400], desc[UR6][R12.64] ;  /* 0x044000000c197fae */ /* 0x0003e4000b9a1206 */
.L_x_1:
[C---:B------:R-:W-:Y:S01]  /*1870*/  FFMA R92, R33.reuse, R15, R92 ;  /* 0x0000000f215c7223 */ /* 0x040fe2000000005c */
[-C--:B------:R-:W-:Y:S01]  /*1880*/  FFMA R105, R32, R40.reuse, R105 ;  /* 0x0000002820697223 */ /* 0x080fe20000000069 */
[-C--:B------:R-:W-:Y:S01]  /*1890*/  FFMA R104, R33, R40.reuse, R104 ;  /* 0x0000002821687223 */ /* 0x080fe20000000068 */
[-C--:B-1----:R-:W-:Y:S01]  /*18a0*/  FFMA R13, R34, R40.reuse, R107 ;  /* 0x00000028220d7223 */ /* 0x082fe2000000006b */
[----:B------:R-:W-:Y:S01]  /*18b0*/  FFMA R12, R35, R40, R106 ;  /* 0x00000028230c7223 */ /* 0x000fe2000000006a */
[-C--:B------:R-:W-:Y:S01]  /*18c0*/  FFMA R19, R32, R41.reuse, R95 ;  /* 0x0000002920137223 */ /* 0x080fe2000000005f */
[-C--:B------:R-:W-:Y:S01]  /*18d0*/  FFMA R18, R33, R41.reuse, R86 ;  /* 0x0000002921127223 */ /* 0x080fe20000000056 */
[CC--:B------:R-:W-:Y:S01]  /*18e0*/  FFMA R21, R34.reuse, R41.reuse, R21 ;  /* 0x0000002922157223 */ /* 0x0c0fe20000000015 */
[C---:B------:R-:W-:Y:S01]  /*18f0*/  FFMA R20, R35.reuse, R41, R20 ;  /* 0x0000002923147223 */ /* 0x040fe20000000014 */
[CC--:B------:R-:W-:Y:S01]  /*1900*/  FFMA R23, R34.reuse, R42.reuse, R23 ;  /* 0x0000002a22177223 */ /* 0x0c0fe20000000017 */
[-C--:B------:R-:W-:Y:S01]  /*1910*/  FFMA R22, R34, R43.reuse, R22 ;  /* 0x0000002b22167223 */ /* 0x080fe20000000016 */
[CC--:B------:R-:W-:Y:S01]  /*1920*/  FFMA R52, R35.reuse, R42.reuse, R52 ;  /* 0x0000002a23347223 */ /* 0x0c0fe20000000034 */
[-C--:B------:R-:W-:Y:S01]  /*1930*/  FFMA R74, R35, R43.reuse, R74 ;  /* 0x0000002b234a7223 */ /* 0x080fe2000000004a */
[CC--:B------:R-:W-:Y:S01]  /*1940*/  FFMA R71, R32.reuse, R42.reuse, R71 ;  /* 0x0000002a20477223 */ /* 0x0c0fe20000000047 */
[-C--:B------:R-:W-:Y:S01]  /*1950*/  FFMA R73, R32, R43.reuse, R73 ;  /* 0x0000002b20497223 */ /* 0x080fe20000000049 */
[C---:B------:R-:W-:Y:S01]  /*1960*/  FFMA R76, R33.reuse, R42, R76 ;  /* 0x0000002a214c7223 */ /* 0x040fe2000000004c */
[----:B------:R-:W-:Y:S01]  /*1970*/  FFMA R78, R33, R43, R78 ;  /* 0x0000002b214e7223 */ /* 0x000fe2000000004e */
[----:B------:R-:W-:Y:S01]  /*1980*/  LDS.128 R28, [R0+0x600] ;  /* 0x00060000001c7984 */ /* 0x000fe20000000c00 */
[-C--:B------:R-:W-:Y:S01]  /*1990*/  FFMA R91, R38, R15.reuse, R91 ;  /* 0x0000000f265b7223 */ /* 0x080fe2000000005b */
[-C--:B------:R-:W-:Y:S01]  /*19a0*/  FFMA R94, R39, R15.reuse, R94 ;  /* 0x0000000f275e7223 */ /* 0x080fe2000000005e */
[CC--:B------:R-:W-:Y:S01]  /*19b0*/  FFMA R93, R36.reuse, R15.reuse, R93 ;  /* 0x0000000f245d7223 */ /* 0x0c0fe2000000005d */
[----:B------:R-:W1:Y:S01]  /*19c0*/  LDS.128 R44, [R53+0x4600] ;  /* 0x00460000352c7984 */ /* 0x000e620000000c00 */
[C---:B------:R-:W-:Y:S01]  /*19d0*/  FFMA R96, R37.reuse, R15, R96 ;  /* 0x0000000f25607223 */ /* 0x040fe20000000060 */
[-C--:B------:R-:W-:Y:S01]  /*19e0*/  FFMA R97, R36, R40.reuse, R97 ;  /* 0x0000002824617223 */ /* 0x080fe20000000061 */
[-C--:B------:R-:W-:Y:S01]  /*19f0*/  FFMA R100, R37, R40.reuse, R100 ;  /* 0x0000002825647223 */ /* 0x080fe20000000064 */
[----:B------:R-:W2:Y:S01]  /*1a00*/  LDS.128 R24, [R0+0x640] ;  /* 0x0006400000187984 */ /* 0x000ea20000000c00 */
[-C--:B------:R-:W-:Y:S01]  /*1a10*/  FFMA R103, R38, R40.reuse, R103 ;  /* 0x0000002826677223 */ /* 0x080fe20000000067 */
[----:B------:R-:W-:Y:S01]  /*1a20*/  FFMA R102, R39, R40, R102 ;  /* 0x0000002827667223 */ /* 0x000fe20000000066 */
[-C--:B------:R-:W-:Y:S01]  /*1a30*/  FFMA R15, R36, R41.reuse, R101 ;  /* 0x00000029240f7223 */ /* 0x080fe20000000065 */
[----:B------:R-:W3:Y:S01]  /*1a40*/  LDS.128 R32, [R53+0x4680] ;  /* 0x0046800035207984 */ /* 0x000ee20000000c00 */
        /* <DEDUP_REMOVED lines=8> */
[C---:B------:R-:W-:Y:S01]  /*1ad0*/  FFMA R56, R37.reuse, R42, R56 ;  /* 0x0000002a25387223 */ /* 0x040fe20000000038 */
        /* <DEDUP_REMOVED lines=34> */
[-C--:B---3--:R-:W-:Y:S01]  /*1d00*/  FFMA R97, R28, R32.reuse, R97 ;  /* 0x000000201c617223 */ /* 0x088fe20000000061 */
[-C--:B------:R-:W-:Y:S01]  /*1d10*/  FFMA R100, R29, R32.reuse, R100 ;  /* 0x000000201d647223 */ /* 0x080fe20000000064 */
[-C--:B------:R-:W-:Y:S01]  /*1d20*/  FFMA R103, R30, R32.reuse, R103 ;  /* 0x000000201e677223 */ /* 0x080fe20000000067 */
[-C--:B------:R-:W-:Y:S01]  /*1d30*/  FFMA R102, R31, R32.reuse, R102 ;  /* 0x000000201f667223 */ /* 0x080fe20000000066 */
[-C--:B------:R-:W-:Y:S01]  /*1d40*/  FFMA R105, R24, R32.reuse, R105 ;  /* 0x0000002018697223 */ /* 0x080fe20000000069 */
[----:B------:R-:W-:Y:S01]  /*1d50*/  FFMA R104, R25, R32, R104 ;  /* 0x0000002019687223 */ /* 0x000fe20000000068 */
[----:B------:R-:W-:Y:S06]  /*1d60*/  @!P0 BRA `(.L_x_2) ;  /* 0x0000000000648947 */ /* 0x000fec0003800000 */
        /* <DEDUP_REMOVED lines=25> */
.L_x_2:
[----:B------:R-:W2:Y:S01]  /*1f00*/  LDS.128 R44, [R0+0x800] ;  /* 0x00080000002c7984 */ /* 0x000ea20000000c00 */
[-C--:B------:R-:W-:Y:S01]  /*1f10*/  FFMA R107, R26, R32.reuse, R13 ;  /* 0x000000201a6b7223 */ /* 0x080fe2000000000d */
[----:B------:R-:W-:Y:S01]  /*1f20*/  FFMA R32, R27, R32, R12 ;  /* 0x000000201b207223 */ /* 0x000fe2000000000c */
[----:B------:R-:W-:Y:S01]  /*1f30*/  SHF.R.U32.HI R12, RZ, 0x3, R10 ;  /* 0x00000003ff0c7819 */ /* 0x000fe2000001160a */
[----:B------:R-:W3:Y:S01]  /*1f40*/  LDS.128 R48, [R0+0x840] ;  /* 0x0008400000307984 */ /* 0x000ee20000000c00 */
[-C--:B------:R-:W-:Y:S01]  /*1f50*/  FFMA R109, R28, R33.reuse, R15 ;  /* 0x000000211c6d7223 */ /* 0x080fe2000000000f */
[-C--:B------:R-:W-:Y:S01]  /*1f60*/  FFMA R108, R29, R33.reuse, R14 ;  /* 0x000000211d6c7223 */ /* 0x080fe2000000000e */
[----:B------:R-:W-:Y:S01]  /*1f70*/  LOP3.LUT R79, R12, 0x2, RZ, 0xc0, !PT ;  /* 0x000000020c4f7812 */ /* 0x000fe200078ec0ff */
[----:B-1----:R-:W1:Y:S01]  /*1f80*/  LDS.128 R36, [R53+0x4800] ;  /* 0x0048000035247984 */ /* 0x002e620000000c00 */
[-C--:B------:R-:W-:Y:S01]  /*1f90*/  FFMA R111, R30, R33.reuse, R17 ;  /* 0x000000211e6f7223 */ /* 0x080fe20000000011 */
[-C--:B------:R-:W-:Y:S01]  /*1fa0*/  FFMA R110, R31, R33.reuse, R16 ;  /* 0x000000211f6e7223 */ /* 0x080fe20000000010 */
[----:B------:R-:W-:Y:S01]  /*1fb0*/  LOP3.LUT R79, R79, 0x1, R10, 0xf8, !PT ;  /* 0x000000014f4f7812 */ /* 0x000fe200078ef80a */
[----:B------:R4:W5:Y:S01]  /*1fc0*/  LDS.128 R40, [R53+0x4880] ;  /* 0x0048800035287984 */ /* 0x0009620000000c00 */
[-C--:B------:R-:W-:Y:S01]  /*1fd0*/  FFMA R113, R24, R33.reuse, R19 ;  /* 0x0000002118717223 */ /* 0x080fe20000000013 */
[-C--:B------:R-:W-:Y:S01]  /*1fe0*/  FFMA R112, R25, R33.reuse, R18 ;  /* 0x0000002119707223 */ /* 0x080fe20000000012 */
[----:B------:R-:W-:Y:S01]  /*1ff0*/  LEA R90, R79, UR4, 0x4 ;  /* 0x000000044f5a7c11 */ /* 0x000fe2000f8e20ff */
[CC--:B------:R-:W-:Y:S01]  /*2000*/  FFMA R115, R26.reuse, R33.reuse, R21 ;  /* 0x000000211a737223 */ /* 0x0c0fe20000000015 */
[----:B------:R-:W-:Y:S01]  /*2010*/  FFMA R114, R27, R33, R20 ;  /* 0x000000211b727223 */ /* 0x000fe20000000014 */
[-C--:B------:R-:W-:Y:S01]  /*2020*/  FFMA R33, R26, R34.reuse, R23 ;  /* 0x000000221a217223 */ /* 0x080fe20000000017 */
[-C--:B------:R-:W-:Y:S01]  /*2030*/  FFMA R95, R28, R34.reuse, R95 ;  /* 0x000000221c5f7223 */ /* 0x080fe2000000005f */
[----:B----4-:R-:W-:Y:S01]  /*2040*/  LOP3.LUT R53, R11, 0x70, RZ, 0xc0, !PT ;  /* 0x000000700b357812 */ /* 0x010fe200078ec0ff */
[-C--:B------:R-:W-:Y:S01]  /*2050*/  FFMA R26, R26, R35.reuse, R22 ;  /* 0x000000231a1a7223 */ /* 0x080fe20000000016 */
[CC--:B------:R-:W-:Y:S01]  /*2060*/  FFMA R52, R27.reuse, R34.reuse, R52 ;  /* 0x000000221b347223 */ /* 0x0c0fe20000000034 */
[-C--:B------:R-:W-:Y:S01]  /*2070*/  FFMA R74, R27, R35.reuse, R74 ;  /* 0x000000231b4a7223 */ /* 0x080fe2000000004a */
[----:B------:R-:W-:Y:S01]  /*2080*/  IADD3 R53, PT, PT, R53, UR4, RZ ;  /* 0x0000000435357c10 */ /* 0x000fe2000fffe0ff */
        /* <DEDUP_REMOVED lines=8> */
[C---:B------:R-:W-:Y:S01]  /*2110*/  FFMA R56, R29.reuse, R34, R56 ;  /* 0x000000221d387223 */ /* 0x040fe20000000038 */
[-C--:B------:R-:W-:Y:S01]  /*2120*/  FFMA R28, R28, R35.reuse, R99 ;  /* 0x000000231c1c7223 */ /* 0x080fe20000000063 */
[----:B------:R-:W-:Y:S01]  /*2130*/  FFMA R58, R29, R35, R58 ;  /* 0x000000231d3a7223 */ /* 0x000fe2000000003a */
[----:B------:R-:W-:Y:S01]  /*2140*/  LEA R90, R3, R90, 0x7 ;  /* 0x0000005a035a7211 */ /* 0x000fe200078e38ff */
[----:B------:R-:W-:Y:S06]  /*2150*/  @!P0 BRA `(.L_x_3) ;  /* 0x0000000000648947 */ /* 0x000fec0003800000 */
[----:B------:R-:W4:Y:S01]  /*2160*/  S2R R16, SR_CTAID.X ;  /* 0x0000000000107919 */ /* 0x000f220000002500 */
[----:B------:R-:W2:Y:S08]  /*2170*/  LDC.64 R14, c[0x0][0x380] ;  /* 0x0000e000ff0e7b82 */ /* 0x000eb00000000a00 */
[----:B------:R-:W3:Y:S01]  /*2180*/  LDC.64 R12, c[0x0][0x388] ;  /* 0x0000e200ff0c7b82 */ /* 0x000ee20000000a00 */
[----:B----4-:R-:W-:-:S02]  /*2190*/  SHF.L.U32 R17, R16, 0x4, RZ ;  /* 0x0000000410117819 */ /* 0x010fc400000006ff */
        /* <DEDUP_REMOVED lines=21> */
.L_x_3:
[----:B----4-:R-:W-:Y:S01]  /*22f0*/  LEA R12, R7, R2, 0x8 ;  /* 0x00000002070c7211 */ /* 0x010fe200078e40ff */
[----:B------:R-:W-:Y:S01]  /*2300*/  LDS.128 R20, [R0+0xa40] ;  /* 0x000a400000147984 */ /* 0x000fe20000000c00 */
[C---:B-1-3--:R-:W-:Y:S01]  /*2310*/  FFMA R61, R50.reuse, R36, R61 ;  /* 0x00000024323d7223 */ /* 0x04afe2000000003d */
[----:B------:R-:W-:Y:S01]  /*2320*/  FFMA R69, R50, R37, R69 ;  /* 0x0000002532457223 */ /* 0x000fe20000000045 */
[----:B------:R-:W-:Y:S01]  /*2330*/  LEA R11, R12, R9, 0x4 ;  /* 0x000000090c0b7211 */ /* 0x000fe200078e20ff */
[C---:B------:R-:W-:Y:S01]  /*2340*/  FFMA R77, R50.reuse, R38, R77 ;  /* 0x00000026324d7223 */ /* 0x040fe2000000004d */
[----:B------:R-:W-:Y:S01]  /*2350*/  LDS.128 R12, [R0+0xa00] ;  /* 0x000a0000000c7984 */ /* 0x000fe20000000c00 */
[C---:B------:R-:W-:Y:S01]  /*2360*/  FFMA R87, R50.reuse, R39, R87 ;  /* 0x0000002732577223 */ /* 0x040fe20000000057 */
[C---:B-----5:R-:W-:Y:S01]  /*2370*/  FFMA R107, R50.reuse, R40, R107 ;  /* 0x00000028326b7223 */ /* 0x060fe2000000006b */
[C---:B------:R-:W-:Y:S01]  /*2380*/  FFMA R115, R50.reuse, R41, R115 ;  /* 0x0000002932737223 */ /* 0x040fe20000000073 */
[----:B------:R-:W1:Y:S01]  /*2390*/  LDS.128 R16, [R11+0xa00] ;  /* 0x000a00000b107984 */ /* 0x000e620000000c00 */
[----:B------:R-:W-:Y:S01]  /*23a0*/  FFMA R29, R50, R42, R33 ;  /* 0x0000002a321d7223 */ /* 0x000fe20000000021 */
[-C--:B--2---:R-:W-:Y:S01]  /*23b0*/  FFMA R55, R44, R36.reuse, R55 ;  /* 0x000000242c377223 */ /* 0x084fe20000000037 */
        /* <DEDUP_REMOVED lines=10> */
[CC--:B------:R-:W-:Y:S01]  /*2460*/  FFMA R67, R48.reuse, R37.reuse, R67 ;  /* 0x0000002530437223 */ /* 0x0c0fe20000000043 */
[-C--:B------:R-:W-:Y:S01]  /*2470*/  FFMA R72, R49, R37.reuse, R72 ;  /* 0x0000002531487223 */ /* 0x080fe20000000048 */
[C---:B------:R-:W-:Y:S01]  /*2480*/  FFMA R80, R51.reuse, R37, R80 ;  /* 0x0000002533507223 */ /* 0x040fe20000000050 */
        /* <DEDUP_REMOVED lines=27> */
[C---:B------:R-:W-:Y:S01]  /*2640*/  FFMA R114, R51.reuse, R41, R114 ;  /* 0x0000002933727223 */ /* 0x040fe20000000072 */
        /* <DEDUP_REMOVED lines=15> */
[----:B------:R-:W2:Y:S01]  /*2740*/  LDS.128 R24, [R11+0xa80] ;  /* 0x000a80000b187984 */ /* 0x000ea20000000c00 */
[-C--:B-1----:R-:W-:Y:S01]  /*2750*/  FFMA R55, R12, R16.reuse, R55 ;  /* 0x000000100c377223 */ /* 0x082fe20000000037 */
[-C--:B------:R-:W-:Y:S01]  /*2760*/  FFMA R60, R13, R16.reuse, R60 ;  /* 0x000000100d3c7223 */ /* 0x080fe2000000003c */
[-C--:B------:R-:W-:Y:S01]  /*2770*/  FFMA R57, R14, R16.reuse, R57 ;  /* 0x000000100e397223 */ /* 0x080fe20000000039 */
[----:B------:R-:W-:Y:S01]  /*2780*/  LDS.128 R32, [R0+0xc00] ;  /* 0x000c000000207984 */ /* 0x000fe20000000c00 */
[-C--:B------:R-:W-:Y:S01]  /*2790*/  FFMA R62, R15, R16.reuse, R62 ;  /* 0x000000100f3e7223 */ /* 0x080fe2000000003e */
[-C--:B------:R-:W-:Y:S01]  /*27a0*/  FFMA R59, R20, R16.reuse, R59 ;  /* 0x00000010143b7223 */ /* 0x080fe2000000003b */
[-C--:B------:R-:W-:Y:S01]  /*27b0*/  FFMA R64, R21, R16.reuse, R64 ;  /* 0x0000001015407223 */ /* 0x080fe20000000040 */
[----:B------:R-:W-:Y:S01]  /*27c0*/  LDS.128 R36, [R0+0xc40] ;  /* 0x000c400000247984 */ /* 0x000fe20000000c00 */
[-C--:B------:R-:W-:Y:S01]  /*27d0*/  FFMA R61, R22, R16.reuse, R61 ;  /* 0x00000010163d7223 */ /* 0x080fe2000000003d */
[----:B------:R-:W-:Y:S01]  /*27e0*/  FFMA R66, R23, R16, R66 ;  /* 0x0000001017427223 */ /* 0x000fe20000000042 */
[-C--:B------:R-:W-:Y:S01]  /*27f0*/  FFMA R63, R12, R17.reuse, R63 ;  /* 0x000000110c3f7223 */ /* 0x080fe2000000003f */
[----:B------:R-:W1:Y:S01]  /*2800*/  LDS.128 R40, [R11+0xc00] ;  /* 0x000c00000b287984 */ /* 0x000e620000000c00 */
        /* <DEDUP_REMOVED lines=23> */
[----:B------:R-:W0:Y:S01]  /*2980*/  LDGDEPBAR ;  /* 0x00000000000079af */ /* 0x000e220000000000 */
[----:B------:R-:W-:-:S02]  /*2990*/  ISETP.NE.AND P0, PT, R7, 0x3, PT ;  /* 0x000000030700780c */ /* 0x000fc40003f05270 */
[----:B------:R-:W-:Y:S01]  /*29a0*/  IADD3 R7, PT, PT, R7, 0x1, RZ ;  /* 0x0000000107077810 */ /* 0x000fe20007ffe0ff */
[----:B------:R-:W3:Y:S01]  /*29b0*/  LDS.128 R16, [R11+0xc80] ;  /* 0x000c80000b107984 */ /* 0x000ee20000000c00 */
[-C--:B--2---:R-:W-:Y:S01]  /*29c0*/  FFMA R97, R12, R24.reuse, R97 ;  /* 0x000000180c617223 */ /* 0x084fe20000000061 */
        /* <DEDUP_REMOVED lines=39> */
[----:B------:R-:W-:Y:S01]  /*2c40*/  FFMA R40, R39, R42, R30 ;  /* 0x0000002a27287223 */ /* 0x000fe2000000001e */
[----:B------:R-:W-:Y:S01]  /*2c50*/  LDS.128 R20, [R0+0xe00] ;  /* 0x000e000000147984 */ /* 0x000fe20000000c00 */
[-C--:B------:R-:W-:Y:S01]  /*2c60*/  FFMA R91, R34, R43.reuse, R91 ;  /* 0x0000002b225b7223 */ /* 0x080fe2000000005b */
[-C--:B------:R-:W-:Y:S01]  /*2c70*/  FFMA R94, R35, R43.reuse, R94 ;  /* 0x0000002b235e7223 */ /* 0x080fe2000000005e */
[-C--:B------:R-:W-:Y:S01]  /*2c80*/  FFMA R93, R32, R43.reuse, R93 ;  /* 0x0000002b205d7223 */ /* 0x080fe2000000005d */
[----:B------:R-:W-:Y:S01]  /*2c90*/  LDS.128 R28, [R0+0xe40] ;  /* 0x000e4000001c7984 */ /* 0x000fe20000000c00 */
[-C--:B------:R-:W-:Y:S01]  /*2ca0*/  FFMA R96, R33, R43.reuse, R96 ;  /* 0x0000002b21607223 */ /* 0x080fe20000000060 */
[-C--:B------:R-:W-:Y:S01]  /*2cb0*/  FFMA R87, R38, R43.reuse, R87 ;  /* 0x0000002b26577223 */ /* 0x080fe20000000057 */
[-C--:B------:R-:W-:Y:S01]  /*2cc0*/  FFMA R106, R39, R43.reuse, R106 ;  /* 0x0000002b276a7223 */ /* 0x080fe2000000006a */
[----:B------:R-:W1:Y:S01]  /*2cd0*/  LDS.128 R12, [R11+0xe00] ;  /* 0x000e00000b0c7984 */ /* 0x000e620000000c00 */
[-C--:B------:R-:W-:Y:S01]  /*2ce0*/  FFMA R89, R36, R43.reuse, R89 ;  /* 0x0000002b24597223 */ /* 0x080fe20000000059 */
[----:B------:R-:W-:Y:S01]  /*2cf0*/  FFMA R92, R37, R43, R92 ;  /* 0x0000002b255c7223 */ /* 0x000fe2000000005c */
[----:B---3--:R-:W-:Y:S01]  /*2d00*/  FFMA R43, R38, R18, R25 ;  /* 0x00000012262b7223 */ /* 0x008fe20000000019 */
[----:B------:R-:W-:Y:S01]  /*2d10*/  FFMA R51, R32, R19, R24 ;  /* 0x0000001320337223 */ /* 0x000fe20000000018 */
[----:B------:R-:W-:Y:S01]  /*2d20*/  ISETP.GT.AND P1, PT, R8, -0x2, PT ;  /* 0xfffffffe0800780c */ /* 0x000fe20003f24270 */
[----:B------:R2:W3:Y:S01]  /*2d30*/  LDS.128 R24, [R11+0xe80] ;  /* 0x000e80000b187984 */ /* 0x0004e20000000c00 */
[----:B------:R-:W-:-:S04]  /*2d40*/  DEPBAR.LE SB0, 0x2 ;  /* 0x000080800000791a */ /* 0x000fc80000000000 */
[----:B------:R-:W-:Y:S01]  /*2d50*/  SEL R7, R7, RZ, P0 ;  /* 0x000000ff07077207 */ /* 0x000fe20000000000 */
        /* <DEDUP_REMOVED lines=14> */
[----:B------:R-:W-:Y:S01]  /*2e40*/  FFMA R82, R37, R42, R82 ;  /* 0x0000002a25527223 */ /* 0x000fe20000000052 */
[----:B--2---:R-:W-:Y:S01]  /*2e50*/  LEA R11, R7, R90, 0xc ;  /* 0x0000005a070b7211 */ /* 0x004fe200078e60ff */
[----:B------:R-:W-:Y:S01]  /*2e60*/  FFMA R50, R38, R19, R50 ;  /* 0x0000001326327223 */ /* 0x000fe20000000032 */
[----:B------:R-:W-:Y:S01]  /*2e70*/  ISETP.NE.AND P0, PT, R6, 0x3, PT ;  /* 0x000000030600780c */ /* 0x000fe20003f05270 */
        /* <DEDUP_REMOVED lines=18> */
[----:B------:R-:W-:Y:S01]  /*2fa0*/  LEA R12, R7, R2, 0x8 ;  /* 0x00000002070c7211 */ /* 0x000fe200078e40ff */
[----:B------:R-:W-:Y:S01]  /*2fb0*/  FFMA R45, R31, R14, R40 ;  /* 0x0000000e1f2d7223 */ /* 0x000fe20000000028 */
[-C--:B------:R-:W-:Y:S01]  /*2fc0*/  FFMA R111, R34, R17.reuse, R111 ;  /* 0x00000011226f7223 */ /* 0x080fe2000000006f */
[----:B------:R-:W-:Y:S01]  /*2fd0*/  FFMA R110, R35, R17, R110 ;  /* 0x00000011236e7223 */ /* 0x000fe2000000006e */
[----:B------:R-:W-:Y:S01]  /*2fe0*/  LEA R40, R12, R9, 0x4 ;  /* 0x000000090c287211 */ /* 0x000fe200078e20ff */
[-C--:B------:R-:W-:Y:S01]  /*2ff0*/  FFMA R113, R36, R17.reuse, R113 ;  /* 0x0000001124717223 */ /* 0x080fe20000000071 */
[-C--:B------:R-:W-:Y:S01]  /*3000*/  FFMA R112, R37, R17.reuse, R112 ;  /* 0x0000001125707223 */ /* 0x080fe20000000070 */
[-C--:B------:R-:W-:Y:S01]  /*3010*/  FFMA R115, R38, R17.reuse, R115 ;  /* 0x0000001126737223 */ /* 0x080fe20000000073 */
[C---:B------:R-:W-:Y:S01]  /*3020*/  FFMA R114, R39.reuse, R17, R114 ;  /* 0x0000001127727223 */ /* 0x040fe20000000072 */
[CC--:B------:R-:W-:Y:S01]  /*3030*/  FFMA R52, R39.reuse, R18.reuse, R52 ;  /* 0x0000001227347223 */ /* 0x0c0fe20000000034 */
[-C--:B------:R-:W-:Y:S01]  /*3040*/  FFMA R74, R39, R19.reuse, R74 ;  /* 0x00000013274a7223 */ /* 0x080fe2000000004a */
[CC--:B------:R-:W-:Y:S01]  /*3050*/  FFMA R71, R36.reuse, R18.reuse, R71 ;  /* 0x0000001224477223 */ /* 0x0c0fe20000000047 */
[-C--:B------:R-:W-:Y:S01]  /*3060*/  FFMA R73, R36, R19.reuse, R73 ;  /* 0x0000001324497223 */ /* 0x080fe20000000049 */
[CC--:B------:R-:W-:Y:S01]  /*3070*/  FFMA R76, R37.reuse, R18.reuse, R76 ;  /* 0x00000012254c7223 */ /* 0x0c0fe2000000004c */
[-C--:B------:R-:W-:Y:S01]  /*3080*/  FFMA R78, R37, R19.reuse, R78 ;  /* 0x00000013254e7223 */ /* 0x080fe2000000004e */
[----:B------:R-:W-:Y:S01]  /*3090*/  BAR.SYNC.DEFER_BLOCKING 0x0 ;  /* 0x0000000000007b1d */ /* 0x000fe20000010000 */
[CC--:B------:R-:W-:Y:S01]  /*30a0*/  FFMA R75, R34.reuse, R18.reuse, R75 ;  /* 0x00000012224b7223 */ /* 0x0c0fe2000000004b */
[-C--:B------:R-:W-:Y:S01]  /*30b0*/  FFMA R48, R34, R19.reuse, R86 ;  /* 0x0000001322307223 */ /* 0x080fe20000000056 */
[CC--:B------:R-:W-:Y:S01]  /*30c0*/  FFMA R0, R35.reuse, R18.reuse, R98 ;  /* 0x0000001223007223 */ /* 0x0c0fe20000000062 */
[-C--:B------:R-:W-:Y:S01]  /*30d0*/  FFMA R54, R35, R19.reuse, R54 ;  /* 0x0000001323367223 */ /* 0x080fe20000000036 */
[-C--:B------:R-:W-:Y:S01]  /*30e0*/  FFMA R49, R32, R18.reuse, R95 ;  /* 0x0000001220317223 */ /* 0x080fe2000000005f */
[C---:B------:R-:W-:Y:S01]  /*30f0*/  FFMA R56, R33.reuse, R18, R56 ;  /* 0x0000001221387223 */ /* 0x040fe20000000038 */
[----:B------:R-:W-:Y:S01]  /*3100*/  FFMA R58, R33, R19, R58 ;  /* 0x00000013213a7223 */ /* 0x000fe2000000003a */
[----:B------:R-:W-:Y:S01]  /*3110*/  IADD3 R6, PT, PT, R6, 0x1, RZ ;  /* 0x0000000106067810 */ /* 0x000fe20007ffe0ff */
        /* <DEDUP_REMOVED lines=23> */
[----:B------:R-:W1:Y:S01]  /*3290*/  LDS.128 R32, [R11+0x40] ;  /* 0x000040000b207984 */ /* 0x000e620000000c00 */
[----:B---3--:R-:W-:Y:S01]  /*32a0*/  FFMA R44, R30, R27, R50 ;  /* 0x0000001b1e2c7223 */ /* 0x008fe20000000032 */
[-C--:B------:R-:W-:Y:S01]  /*32b0*/  FFMA R97, R20, R24.reuse, R97 ;  /* 0x0000001814617223 */ /* 0x080fe20000000061 */
[-C--:B------:R-:W-:Y:S01]  /*32c0*/  FFMA R100, R21, R24.reuse, R100 ;  /* 0x0000001815647223 */ /* 0x080fe20000000064 */
[----:B------:R-:W2:Y:S01]  /*32d0*/  LDS.128 R12, [R11] ;  /* 0x000000000b0c7984 */ /* 0x000ea20000000c00 */
[-C--:B------:R-:W-:Y:S01]  /*32e0*/  FFMA R103, R22, R24.reuse, R103 ;  /* 0x0000001816677223 */ /* 0x080fe20000000067 */
[-C--:B------:R-:W-:Y:S01]  /*32f0*/  FFMA R102, R23, R24.reuse, R102 ;  /* 0x0000001817667223 */ /* 0x080fe20000000066 */
[-C--:B------:R-:W-:Y:S01]  /*3300*/  FFMA R105, R28, R24.reuse, R105 ;  /* 0x000000181c697223 */ /* 0x080fe20000000069 */
[----:B------:R-:W3:Y:S01]  /*3310*/  LDS.128 R36, [R40] ;  /* 0x0000000028247984 */ /* 0x000ee20000000c00 */
[-C--:B------:R-:W-:Y:S01]  /*3320*/  FFMA R104, R29, R24.reuse, R104 ;  /* 0x000000181d687223 */ /* 0x080fe20000000068 */
[-C--:B------:R-:W-:Y:S01]  /*3330*/  FFMA R107, R30, R24.reuse, R107 ;  /* 0x000000181e6b7223 */ /* 0x080fe2000000006b */
[----:B------:R-:W-:Y:S01]  /*3340*/  FFMA R106, R31, R24, R116 ;  /* 0x000000181f6a7223 */ /* 0x000fe20000000074 */
[----:B------:R4:W5:Y:S01]  /*3350*/  LDS.128 R16, [R40+0x80] ;  /* 0x0000800028107984 */ /* 0x0009620000000c00 */
[-C--:B------:R-:W-:Y:S01]  /*3360*/  FFMA R46, R20, R25.reuse, R109 ;  /* 0x00000019142e7223 */ /* 0x080fe2000000006d */
[-C--:B------:R-:W-:Y:S01]  /*3370*/  FFMA R98, R21, R25.reuse, R108 ;  /* 0x0000001915627223 */ /* 0x080fe2000000006c */
[-C--:B------:R-:W-:Y:S01]  /*3380*/  FFMA R99, R22, R25.reuse, R111 ;  /* 0x0000001916637223 */ /* 0x080fe2000000006f */
[-C--:B------:R-:W-:Y:S01]  /*3390*/  FFMA R42, R23, R25.reuse, R110 ;  /* 0x00000019172a7223 */ /* 0x080fe2000000006e */
[-C--:B------:R-:W-:Y:S01]  /*33a0*/  FFMA R95, R28, R25.reuse, R113 ;  /* 0x000000191c5f7223 */ /* 0x080fe20000000071 */
[-C--:B------:R-:W-:Y:S01]  /*33b0*/  FFMA R86, R29, R25.reuse, R112 ;  /* 0x000000191d567223 */ /* 0x080fe20000000070 */
[CC--:B------:R-:W-:Y:S01]  /*33c0*/  FFMA R41, R30.reuse, R25.reuse, R115 ;  /* 0x000000191e297223 */ /* 0x0c0fe20000000073 */
[C---:B----4-:R-:W-:Y:S01]  /*33d0*/  FFMA R40, R31.reuse, R25, R114 ;  /* 0x000000191f287223 */ /* 0x050fe20000000072 */
        /* <DEDUP_REMOVED lines=11> */
[-C--:B------:R-:W-:Y:S01]  /*3490*/  FFMA R49, R20, R26.reuse, R49 ;  /* 0x0000001a14317223 */ /* 0x080fe20000000031 */
[C---:B------:R-:W-:Y:S01]  /*34a0*/  FFMA R56, R21.reuse, R26, R56 ;  /* 0x0000001a15387223 */ /* 0x040fe20000000038 */
[----:B------:R-:W-:Y:S01]  /*34b0*/  IADD3 R8, PT, PT, R8, -0x1, RZ ;  /* 0xffffffff08087810 */ /* 0x000fe20007ffe0ff */
[-C--:B------:R-:W-:Y:S01]  /*34c0*/  FFMA R51, R20, R27.reuse, R51 ;  /* 0x0000001b14337223 */ /* 0x080fe20000000033 */
[----:B------:R-:W-:Y:S01]  /*34d0*/  FFMA R58, R21, R27, R58 ;  /* 0x0000001b153a7223 */ /* 0x000fe2000000003a */
[----:B------:R-:W-:Y:S01]  /*34e0*/  SEL R6, R6, RZ, P0 ;  /* 0x000000ff06067207 */ /* 0x000fe20000000000 */
[----:B------:R-:W-:Y:S06]  /*34f0*/  @P1 BRA `(.L_x_4) ;  /* 0xffffffd400441947 */ /* 0x000fec000383ffff */
[----:B------:R-:W-:Y:S01]  /*3500*/  SHF.L.U32 R0, R10, 0x1, RZ ;  /* 0x000000010a007819 */ /* 0x000fe200000006ff */
[----:B------:R-:W-:Y:S03]  /*3510*/  BAR.SYNC.DEFER_BLOCKING 0x0 ;  /* 0x0000000000007b1d */ /* 0x000fe60000010000 */
[----:B------:R-:W-:Y:S02]  /*3520*/  LOP3.LUT R2, R0, 0x1c, RZ, 0xc0, !PT ;  /* 0x0000001c00027812 */ /* 0x000fe400078ec0ff */
[----:B------:R-:W-:-:S03]  /*3530*/  LEA.HI R0, R5, R5, RZ, 0x1 ;  /* 0x0000000505007211 */ /* 0x000fc600078f08ff */
[----:B------:R-:W-:Y:S01]  /*3540*/  IMAD R6, R79, 0x91, R2 ;  /* 0x000000914f067824 */ /* 0x000fe200078e0202 */
[----:B------:R-:W-:-:S03]  /*3550*/  LOP3.LUT R2, R0, 0xfffffffe, RZ, 0xc0, !PT ;  /* 0xfffffffe00027812 */ /* 0x000fc600078ec0ff */
[----:B------:R-:W-:Y:S01]  /*3560*/  IMAD R7, R3, 0x244, R6 ;  /* 0x0000024403077824 */ /* 0x000fe200078e0206 */
[----:B------:R-:W-:Y:S01]  /*3570*/  IADD3 R3, PT, PT, R5, -R2, RZ ;  /* 0x8000000205037210 */ /* 0x000fe20007ffe0ff */
[----:B------:R-:W4:Y:S01]  /*3580*/  S2R R6, SR_CTAID.X ;  /* 0x0000000000067919 */ /* 0x000f220000002500 */
[----:B------:R-:W-:Y:S02]  /*3590*/  SHF.R.S32.HI R2, RZ, 0x1, R0 ;  /* 0x00000001ff027819 */ /* 0x000fe40000011400 */
[----:B------:R-:W-:Y:S02]  /*35a0*/  LEA R5, R4, R7, 0x6 ;  /* 0x0000000704057211 */ /* 0x000fe400078e30ff */
[----:B------:R-:W-:Y:S02]  /*35b0*/  LOP3.LUT R0, R10, 0x1f, RZ, 0xc0, !PT ;  /* 0x0000001f0a007812 */ /* 0x000fe400078ec0ff */
[----:B------:R-:W-:Y:S02]  /*35c0*/  LEA R5, R5, UR4, 0x2 ;  /* 0x0000000405057c11 */ /* 0x000fe4000f8e10ff */
[----:B------:R-:W-:-:S03]  /*35d0*/  LEA R7, R2, R3, 0x2 ;  /* 0x0000000302077211 */ /* 0x000fc600078e10ff */
[----:B------:R-:W-:Y:S02]  /*35e0*/  STS [R5], R55 ;  /* 0x0000003705007388 */ /* 0x000fe40000000800 */
[----:B------:R-:W-:Y:S02]  /*35f0*/  IMAD R0, R7, 0x91, R0 ;  /* 0x0000009107007824 */ /* 0x000fe400078e0200 */
[----:B------:R-:W-:Y:S03]  /*3600*/  STS [R5+0x4], R118 ;  /* 0x0000047605007388 */ /* 0x000fe60000000800 */
[----:B------:R-:W-:Y:S01]  /*3610*/  LEA R0, R0, UR4, 0x2 ;  /* 0x0000000400007c11 */ /* 0x000fe2000f8e10ff */
[----:B------:R-:W-:Y:S01]  /*3620*/  STS [R5+0x8], R85 ;  /* 0x0000085505007388 */ /* 0x000fe20000000800 */
[----:B------:R-:W1:Y:S03]  /*3630*/  LDCU.64 UR4, c[0x0][0x390] ;  /* 0x00007200ff0477ac */ /* 0x000e660008000a00 */
[----:B------:R-:W-:Y:S04]  /*3640*/  STS [R5+0xc], R93 ;  /* 0x00000c5d05007388 */ /* 0x000fe80000000800 */
[----:B------:R-:W-:Y:S04]  /*3650*/  STS [R5+0x80], R97 ;  /* 0x0000806105007388 */ /* 0x000fe80000000800 */
[----:B------:R-:W-:Y:S01]  /*3660*/  STS [R5+0x84], R46 ;  /* 0x0000842e05007388 */ /* 0x000fe20000000800 */
[----:B----4-:R-:W-:-:S02]  /*3670*/  SHF.L.U32 R4, R6, 0xe, RZ ;  /* 0x0000000e06047819 */ /* 0x010fc400000006ff */
[----:B------:R-:W-:Y:S01]  /*3680*/  SHF.L.U32 R6, R6, 0x7, RZ ;  /* 0x0000000706067819 */ /* 0x000fe200000006ff */
[----:B------:R-:W-:Y:S01]  /*3690*/  STS [R5+0x88], R49 ;  /* 0x0000883105007388 */ /* 0x000fe20000000800 */
[----:B------:R-:W-:Y:S02]  /*36a0*/  LOP3.LUT R4, R4, 0xfffe0000, RZ, 0xc0, !PT ;  /* 0xfffe000004047812 */ /* 0x000fe400078ec0ff */
[----:B------:R-:W-:Y:S01]  /*36b0*/  LOP3.LUT R25, R6, 0x380, RZ, 0xc0, !PT ;  /* 0x0000038006197812 */ /* 0x000fe200078ec0ff */
[----:B------:R-:W-:Y:S01]  /*36c0*/  STS [R5+0x8c], R51 ;  /* 0x00008c3305007388 */ /* 0x000fe20000000800 */
[----:B------:R-:W-:Y:S02]  /*36d0*/  LEA R3, R3, R4, 0xc ;  /* 0x0000000403037211 */ /* 0x000fe400078e60ff */
[----:B------:R-:W-:Y:S01]  /*36e0*/  LOP3.LUT R10, R25, 0x1f, R10, 0xf8, !PT ;  /* 0x0000001f190a7812 */ /* 0x000fe200078ef80a */
[----:B------:R-:W-:Y:S01]  /*36f0*/  BAR.SYNC.DEFER_BLOCKING 0x0 ;  /* 0x0000000000007b1d */ /* 0x000fe20000010000 */
[----:B------:R-:W-:-:S04]  /*3700*/  LEA R3, R2, R3, 0xf ;  /* 0x0000000302037211 */ /* 0x000fc800078e78ff */
[----:B------:R-:W-:Y:S02]  /*3710*/  LOP3.LUT R10, R10, R3, RZ, 0xfc, !PT ;  /* 0x000000030a0a7212 */ /* 0x000fe400078efcff */
[----:B------:R-:W-:Y:S02]  /*3720*/  SHF.R.S32.HI R3, RZ, 0x1f, R3 ;  /* 0x0000001fff037819 */ /* 0x000fe40000011403 */
[----:B-1----:R-:W-:-:S04]  /*3730*/  LEA R2, P0, R10, UR4, 0x2 ;  /* 0x000000040a027c11 */ /* 0x002fc8000f8010ff */
[----:B------:R-:W-:Y:S01]  /*3740*/  LEA.HI.X R3, R10, UR5, R3, 0x2, P0 ;  /* 0x000000050a037c11 */ /* 0x000fe200080f1403 */
[----:B------:R-:W1:Y:S04]  /*3750*/  LDS R7, [R0] ;  /* 0x0000000000077984 */ /* 0x000e680000000800 */
[----:B------:R-:W4:Y:S04]  /*3760*/  LDS R9, [R0+0x80] ;  /* 0x0000800000097984 */ /* 0x000f280000000800 */
[----:B--2---:R-:W2:Y:S04]  /*3770*/  LDS R13, [R0+0x100] ;  /* 0x00010000000d7984 */ /* 0x004ea80000000800 */
[----:B------:R-:W3:Y:S04]  /*3780*/  LDS R15, [R0+0x180] ;  /* 0x00018000000f7984 */ /* 0x000ee80000000800 */
[----:B-----5:R-:W5:Y:S04]  /*3790*/  LDS R17, [R0+0x488] ;  /* 0x0004880000117984 */ /* 0x020f680000000800 */
[----:B------:R-:W5:Y:S04]  /*37a0*/  LDS R19, [R0+0x508] ;  /* 0x0005080000137984 */ /* 0x000f680000000800 */
[----:B------:R-:W5:Y:S04]  /*37b0*/  LDS R21, [R0+0x588] ;  /* 0x0005880000157984 */ /* 0x000f680000000800 */
[----:B------:R-:W5:Y:S04]  /*37c0*/  LDS R23, [R0+0x608] ;  /* 0x0006080000177984 */ /* 0x000f680000000800 */
[----:B-1----:R-:W-:Y:S04]  /*37d0*/  STG.E desc[UR6][R2.64], R7 ;  /* 0x0000000702007986 */ /* 0x002fe8000c101906 */
[----:B----4-:R-:W-:Y:S04]  /*37e0*/  STG.E desc[UR6][R2.64+0x80], R9 ;  /* 0x0000800902007986 */ /* 0x010fe8000c101906 */
[----:B--2---:R-:W-:Y:S04]  /*37f0*/  STG.E desc[UR6][R2.64+0x100], R13 ;  /* 0x0001000d02007986 */ /* 0x004fe8000c101906 */
[----:B---3--:R-:W-:Y:S04]  /*3800*/  STG.E desc[UR6][R2.64+0x180], R15 ;  /* 0x0001800f02007986 */ /* 0x008fe8000c101906 */
[----:B-----5:R-:W-:Y:S04]  /*3810*/  STG.E desc[UR6][R2.64+0x8000], R17 ;  /* 0x0080001102007986 */ /* 0x020fe8000c101906 */
[----:B------:R-:W-:Y:S04]  /*3820*/  STG.E desc[UR6][R2.64+0x8080], R19 ;  /* 0x0080801302007986 */ /* 0x000fe8000c101906 */
[----:B------:R-:W-:Y:S04]  /*3830*/  STG.E desc[UR6][R2.64+0x8100], R21 ;  /* 0x0081001502007986 */ /* 0x000fe8000c101906 */
[----:B------:R-:W-:Y:S01]  /*3840*/  STG.E desc[UR6][R2.64+0x8180], R23 ;  /* 0x0081801702007986 */ /* 0x000fe2000c101906 */
[----:B------:R-:W-:Y:S06]  /*3850*/  BAR.SYNC.DEFER_BLOCKING 0x0 ;  /* 0x0000000000007b1d */ /* 0x000fec0000010000 */
[----:B------:R-:W-:Y:S04]  /*3860*/  STS [R5], R60 ;  /* 0x0000003c05007388 */ /* 0x000fe80000000800 */
[----:B------:R-:W-:Y:S04]  /*3870*/  STS [R5+0x4], R68 ;  /* 0x0000044405007388 */ /* 0x000fe80000000800 */
[----:B------:R-:W-:Y:S04]  /*3880*/  STS [R5+0x8], R88 ;  /* 0x0000085805007388 */ /* 0x000fe80000000800 */
[----:B------:R-:W-:Y:S04]  /*3890*/  STS [R5+0xc], R96 ;  /* 0x00000c6005007388 */ /* 0x000fe80000000800 */
[----:B------:R-:W-:Y:S04]  /*38a0*/  STS [R5+0x80], R100 ;  /* 0x0000806405007388 */ /* 0x000fe80000000800 */
[----:B------:R-:W-:Y:S04]  /*38b0*/  STS [R5+0x84], R98 ;  /* 0x0000846205007388 */ /* 0x000fe80000000800 */
[----:B------:R-:W-:Y:S04]  /*38c0*/  STS [R5+0x88], R56 ;  /* 0x0000883805007388 */ /* 0x000fe80000000800 */
[----:B------:R-:W-:Y:S01]  /*38d0*/  STS [R5+0x8c], R58 ;  /* 0x00008c3a05007388 */ /* 0x000fe20000000800 */
[----:B------:R-:W-:Y:S06]  /*38e0*/  BAR.SYNC.DEFER_BLOCKING 0x0 ;  /* 0x0000000000007b1d */ /* 0x000fec0000010000 */
[----:B------:R-:W1:Y:S04]  /*38f0*/  LDS R7, [R0] ;  /* 0x0000000000077984 */ /* 0x000e680000000800 */
[----:B------:R-:W2:Y:S04]  /*3900*/  LDS R9, [R0+0x80] ;  /* 0x0000800000097984 */ /* 0x000ea80000000800 */
[----:B------:R-:W3:Y:S04]  /*3910*/  LDS R13, [R0+0x100] ;  /* 0x00010000000d7984 */ /* 0x000ee80000000800 */
[----:B------:R-:W4:Y:S04]  /*3920*/  LDS R15, [R0+0x180] ;  /* 0x00018000000f7984 */ /* 0x000f280000000800 */
[----:B------:R-:W5:Y:S04]  /*3930*/  LDS R17, [R0+0x488] ;  /* 0x0004880000117984 */ /* 0x000f680000000800 */
[----:B------:R-:W5:Y:S04]  /*3940*/  LDS R19, [R0+0x508] ;  /* 0x0005080000137984 */ /* 0x000f680000000800 */
[----:B------:R-:W5:Y:S04]  /*3950*/  LDS R21, [R0+0x588] ;  /* 0x0005880000157984 */ /* 0x000f680000000800 */
[----:B------:R-:W5:Y:S04]  /*3960*/  LDS R23, [R0+0x608] ;  /* 0x0006080000177984 */ /* 0x000f680000000800 */
[----:B-1----:R-:W-:Y:S04]  /*3970*/  STG.E desc[UR6][R2.64+0x1000], R7 ;  /* 0x0010000702007986 */ /* 0x002fe8000c101906 */
[----:B--2---:R-:W-:Y:S04]  /*3980*/  STG.E desc[UR6][R2.64+0x1080], R9 ;  /* 0x0010800902007986 */ /* 0x004fe8000c101906 */
[----:B---3--:R-:W-:Y:S04]  /*3990*/  STG.E desc[UR6][R2.64+0x1100], R13 ;  /* 0x0011000d02007986 */ /* 0x008fe8000c101906 */
[----:B----4-:R-:W-:Y:S04]  /*39a0*/  STG.E desc[UR6][R2.64+0x1180], R15 ;  /* 0x0011800f02007986 */ /* 0x010fe8000c101906 */
        /* <DEDUP_REMOVED lines=160> */
[----:B------:R-:W-:Y:S05]  /*43b0*/  EXIT ;  /* 0x000000000000794d */ /* 0x000fea0003800000 */
.L_x_5:
[----:B------:R-:W-:-:S00]  /*43c0*/  BRA `(.L_x_5) ;  /* 0xfffffffc00fc7947 */ /* 0x000fc0000383ffff */
[----:B------:R-:W-:-:S00]  /*43d0*/  NOP ;  /* 0x0000000000007918 */ /* 0x000fc00000000000 */
        /* <DEDUP_REMOVED lines=10> */
.L_x_6:


//--------------------- .nv.shared._Z6kernelPfS_S_ --------------------------
	.section	.nv.shared._Z6kernelPfS_S_,"aw",@nobits
	.sectionflags	@""
	.align	16
	.zero		1024


//--------------------- .nv.shared.reserved.0     --------------------------
	.section	.nv.shared.reserved.0,"aw",@nobits
	.weak		__nv_reservedSMEM_offset_0_alias
	.size		__nv_reservedSMEM_offset_0_alias, 0, 64
	.other		__nv_reservedSMEM_offset_0_alias,@"STO_CUDA_RESERVED_SHARED STV_DEFAULT"
__nv_reservedSMEM_offset_0_alias:
	.zero		0
	.zero		64


//--------------------- .nv.constant0._Z6kernelPfS_S_ --------------------------
	.section	.nv.constant0._Z6kernelPfS_S_,"a",@progbits
	.sectionflags	@""
	.align	4
.nv.constant0._Z6kernelPfS_S_:
	.zero		920


//--------------------- SYMBOLS --------------------------

	.type		.nv.reservedSmem.offset0,@object
	.size		.nv.reservedSmem.offset0,0x4
	.type		.nv.reservedSmem.cap,@object
	.size		.nv.reservedSmem.cap,0x4
